	.target	sm_90a

	.elftype	@"ET_EXEC"


//--------------------- .note.nv.tkinfo           --------------------------
	.section	.note.nv.tkinfo,"",@"SHT_NOTE"
	.sectionflags	@"SHF_NOTE_NV_TKINFO"
	.tkinfo
        /*0018*/ 	.word	0x00000002
        /*0030*/ 	.string	""
        /*0030*/ 	.string	"ptxas"
        /*0030*/ 	.string	"Cuda compilation tools, release 13.0, V13.0.88"
        /*0030*/ 	.string	"Build cuda_13.0.r13.0/compiler.36424714_0"
        /*0030*/ 	.string	"-arch sm_90a -m 64 "



//--------------------- .note.nv.cuinfo           --------------------------
	.section	.note.nv.cuinfo,"",@"SHT_NOTE"
	.sectionflags	@"SHF_NOTE_NV_CUINFO"
        /*0018*/ 	.short	0x0002
        /*001a*/ 	.short	0x005a
        /*001c*/ 	.short	0x0082
	.zero		2


//--------------------- .nv.info                  --------------------------
	.section	.nv.info,"",@"SHT_CUDA_INFO"
	.align	4


	//----- nvinfo : EIATTR_REGCOUNT
	.align		4
        /*0000*/ 	.byte	0x04, 0x2f
        /*0002*/ 	.short	(.L_12 - .L_11)
	.align		4
.L_11:
        /*0004*/ 	.word	index@(_ZN7cutlass13device_kernelINS_4gemm6kernel13GemmUniversalIN4cute5tupleIJiiiiEEENS1_10collective13CollectiveMmaINS1_37MainloopSm90TmaGmmaWarpSpecializedFP8ILi64ENS5_IJNS4_1CILi1EEESB_SB_EEENS1_32KernelTmaWarpSpecializedPingpongEEENS5_IJNSA_ILi64EEENSA_ILi48EEENSA_ILi32EEEEEENS_12float_e4m3_tENS5_IJlSB_lEEESJ_SK_NS4_8TiledMMAINS4_8MMA_AtomIJNS4_4SM904GMMA30MMA_64x16x32_F32E4M3E4M3_SS_TNILNSO_7ScaleInE1ELSQ_1EEEEEENS4_6LayoutISC_NS5_IJNSA_ILi0EEESU_SU_EEEEENS5_IJNS4_10UnderscoreESX_SX_EEEEENS4_13SM90_TMA_LOADENS4_14ComposedLayoutINS4_7SwizzleILi1ELi4ELi3EEENS4_18smem_ptr_flag_bitsILi8EEENST_INS5_IJNSA_ILi8EEESH_EEENS5_IJSH_SB_EEEEEEEvNS4_8identityES10_S1A_vS1B_EENS_8epilogue10collective6detail29Sm90TmaWarpSpecializedAdapterINS1E_15DefaultEpilogueISJ_SK_SK_NS1D_6thread17LinearCombinationISJ_Li1EffLNS1I_9ScaleType4KindE0ELNS_15FloatRoundStyleE2ESJ_EENS1_15EpilogueDefaultEEEEEvvEEEEvNT_6ParamsE)
        /*0008*/ 	.word	0x000000a8


	//----- nvinfo : EIATTR_FRAME_SIZE
	.align		4
.L_12:
        /*000c*/ 	.byte	0x04, 0x11
        /*000e*/ 	.short	(.L_14 - .L_13)
	.align		4
.L_13:
        /*0010*/ 	.word	index@(_ZN7cutlass13device_kernelINS_4gemm6kernel13GemmUniversalIN4cute5tupleIJiiiiEEENS1_10collective13CollectiveMmaINS1_37MainloopSm90TmaGmmaWarpSpecializedFP8ILi64ENS5_IJNS4_1CILi1EEESB_SB_EEENS1_32KernelTmaWarpSpecializedPingpongEEENS5_IJNSA_ILi64EEENSA_ILi48EEENSA_ILi32EEEEEENS_12float_e4m3_tENS5_IJlSB_lEEESJ_SK_NS4_8TiledMMAINS4_8MMA_AtomIJNS4_4SM904GMMA30MMA_64x16x32_F32E4M3E4M3_SS_TNILNSO_7ScaleInE1ELSQ_1EEEEEENS4_6LayoutISC_NS5_IJNSA_ILi0EEESU_SU_EEEEENS5_IJNS4_10UnderscoreESX_SX_EEEEENS4_13SM90_TMA_LOADENS4_14ComposedLayoutINS4_7SwizzleILi1ELi4ELi3EEENS4_18smem_ptr_flag_bitsILi8EEENST_INS5_IJNSA_ILi8EEESH_EEENS5_IJSH_SB_EEEEEEEvNS4_8identityES10_S1A_vS1B_EENS_8epilogue10collective6detail29Sm90TmaWarpSpecializedAdapterINS1E_15DefaultEpilogueISJ_SK_SK_NS1D_6thread17LinearCombinationISJ_Li1EffLNS1I_9ScaleType4KindE0ELNS_15FloatRoundStyleE2ESJ_EENS1_15EpilogueDefaultEEEEEvvEEEEvNT_6ParamsE)
        /*0014*/ 	.word	0x00000000


	//----- nvinfo : EIATTR_MIN_STACK_SIZE
	.align		4
.L_14:
        /*0018*/ 	.byte	0x04, 0x12
        /*001a*/ 	.short	(.L_16 - .L_15)
	.align		4
.L_15:
        /*001c*/ 	.word	index@(_ZN7cutlass13device_kernelINS_4gemm6kernel13GemmUniversalIN4cute5tupleIJiiiiEEENS1_10collective13CollectiveMmaINS1_37MainloopSm90TmaGmmaWarpSpecializedFP8ILi64ENS5_IJNS4_1CILi1EEESB_SB_EEENS1_32KernelTmaWarpSpecializedPingpongEEENS5_IJNSA_ILi64EEENSA_ILi48EEENSA_ILi32EEEEEENS_12float_e4m3_tENS5_IJlSB_lEEESJ_SK_NS4_8TiledMMAINS4_8MMA_AtomIJNS4_4SM904GMMA30MMA_64x16x32_F32E4M3E4M3_SS_TNILNSO_7ScaleInE1ELSQ_1EEEEEENS4_6LayoutISC_NS5_IJNSA_ILi0EEESU_SU_EEEEENS5_IJNS4_10UnderscoreESX_SX_EEEEENS4_13SM90_TMA_LOADENS4_14ComposedLayoutINS4_7SwizzleILi1ELi4ELi3EEENS4_18smem_ptr_flag_bitsILi8EEENST_INS5_IJNSA_ILi8EEESH_EEENS5_IJSH_SB_EEEEEEEvNS4_8identityES10_S1A_vS1B_EENS_8epilogue10collective6detail29Sm90TmaWarpSpecializedAdapterINS1E_15DefaultEpilogueISJ_SK_SK_NS1D_6thread17LinearCombinationISJ_Li1EffLNS1I_9ScaleType4KindE0ELNS_15FloatRoundStyleE2ESJ_EENS1_15EpilogueDefaultEEEEEvvEEEEvNT_6ParamsE)
        /*0020*/ 	.word	0x00000000
.L_16:


//--------------------- .nv.compat                --------------------------
	.section	.nv.compat,"",@"SHT_CUDA_COMPAT_INFO"
	.align	4
        /*0000*/ 	.byte	0x02, 0x09, 0x01, 0x00, 0x02, 0x02, 0x04, 0x00, 0x02, 0x05, 0x05, 0x00, 0x03, 0x07, 0x01, 0x01
        /*0010*/ 	.byte	0x02, 0x03, 0x01, 0x00, 0x02, 0x06, 0x01, 0x00, 0x04, 0x0b, 0x08, 0x00, 0x00, 0x00, 0x00, 0x00
        /*0020*/ 	.byte	0x00, 0x00, 0x00, 0x00


//--------------------- .nv.info._ZN7cutlass13device_kernelINS_4gemm6kernel13GemmUniversalIN4cute5tupleIJiiiiEEENS1_10collective13CollectiveMmaINS1_37MainloopSm90TmaGmmaWarpSpecializedFP8ILi64ENS5_IJNS4_1CILi1EEESB_SB_EEENS1_32KernelTmaWarpSpecializedPingpongEEENS5_IJNSA_ILi64EEENSA_ILi48EEENSA_ILi32EEEEEENS_12float_e4m3_tENS5_IJlSB_lEEESJ_SK_NS4_8TiledMMAINS4_8MMA_AtomIJNS4_4SM904GMMA30MMA_64x16x32_F32E4M3E4M3_SS_TNILNSO_7ScaleInE1ELSQ_1EEEEEENS4_6LayoutISC_NS5_IJNSA_ILi0EEESU_SU_EEEEENS5_IJNS4_10UnderscoreESX_SX_EEEEENS4_13SM90_TMA_LOADENS4_14ComposedLayoutINS4_7SwizzleILi1ELi4ELi3EEENS4_18smem_ptr_flag_bitsILi8EEENST_INS5_IJNSA_ILi8EEESH_EEENS5_IJSH_SB_EEEEEEEvNS4_8identityES10_S1A_vS1B_EENS_8epilogue10collective6detail29Sm90TmaWarpSpecializedAdapterINS1E_15DefaultEpilogueISJ_SK_SK_NS1D_6thread17LinearCombinationISJ_Li1EffLNS1I_9ScaleType4KindE0ELNS_15FloatRoundStyleE2ESJ_EENS1_15EpilogueDefaultEEEEEvvEEEEvNT_6ParamsE --------------------------
	.section	.nv.info._ZN7cutlass13device_kernelINS_4gemm6kernel13GemmUniversalIN4cute5tupleIJiiiiEEENS1_10collective13CollectiveMmaINS1_37MainloopSm90TmaGmmaWarpSpecializedFP8ILi64ENS5_IJNS4_1CILi1EEESB_SB_EEENS1_32KernelTmaWarpSpecializedPingpongEEENS5_IJNSA_ILi64EEENSA_ILi48EEENSA_ILi32EEEEEENS_12float_e4m3_tENS5_IJlSB_lEEESJ_SK_NS4_8TiledMMAINS4_8MMA_AtomIJNS4_4SM904GMMA30MMA_64x16x32_F32E4M3E4M3_SS_TNILNSO_7ScaleInE1ELSQ_1EEEEEENS4_6LayoutISC_NS5_IJNSA_ILi0EEESU_SU_EEEEENS5_IJNS4_10UnderscoreESX_SX_EEEEENS4_13SM90_TMA_LOADENS4_14ComposedLayoutINS4_7SwizzleILi1ELi4ELi3EEENS4_18smem_ptr_flag_bitsILi8EEENST_INS5_IJNSA_ILi8EEESH_EEENS5_IJSH_SB_EEEEEEEvNS4_8identityES10_S1A_vS1B_EENS_8epilogue10collective6detail29Sm90TmaWarpSpecializedAdapterINS1E_15DefaultEpilogueISJ_SK_SK_NS1D_6thread17LinearCombinationISJ_Li1EffLNS1I_9ScaleType4KindE0ELNS_15FloatRoundStyleE2ESJ_EENS1_15EpilogueDefaultEEEEEvvEEEEvNT_6ParamsE,"",@"SHT_CUDA_INFO"
	.sectionflags	@""
	.align	4


	//----- nvinfo : EIATTR_CUDA_API_VERSION
	.align		4
        /*0000*/ 	.byte	0x04, 0x37
        /*0002*/ 	.short	(.L_18 - .L_17)
.L_17:
        /*0004*/ 	.word	0x00000082


	//----- nvinfo : EIATTR_KPARAM_INFO
	.align		4
.L_18:
        /*0008*/ 	.byte	0x04, 0x17
        /*000a*/ 	.short	(.L_20 - .L_19)
.L_19:
        /*000c*/ 	.word	0x00000000
        /*0010*/ 	.short	0x0000
        /*0012*/ 	.short	0x0070
        /*0014*/ 	.byte	0x00, 0xf0, 0x01, 0x10


	//----- nvinfo : EIATTR_SPARSE_MMA_MASK
	.align		4
.L_20:
        /*0018*/ 	.byte	0x03, 0x50
        /*001a*/ 	.short	0x0000


	//----- nvinfo : EIATTR_MAXREG_COUNT
	.align		4
        /*001c*/ 	.byte	0x03, 0x1b
        /*001e*/ 	.short	0x00a8


	//----- nvinfo : EIATTR_NUM_BARRIERS
	.align		4
        /*0020*/ 	.byte	0x02, 0x4c
        /*0022*/ 	.byte	0x01
	.zero		1


	//----- nvinfo : EIATTR_MERCURY_ISA_VERSION
	.align		4
        /*0024*/ 	.byte	0x03, 0x5f
        /*0026*/ 	.short	0x0101


	//----- nvinfo : EIATTR_INT_WARP_WIDE_INSTR_OFFSETS
	.align		4
        /*0028*/ 	.byte	0x04, 0x31
        /*002a*/ 	.short	(.L_22 - .L_21)


	//   ....[0]....
.L_21:
        /*002c*/ 	.word	0x00000c20


	//   ....[1]....
        /*0030*/ 	.word	0x00000c40


	//   ....[2]....
        /*0034*/ 	.word	0x00000cc0


	//   ....[3]....
        /*0038*/ 	.word	0x00000cd0


	//   ....[4]....
        /*003c*/ 	.word	0x00000ce0


	//   ....[5]....
        /*0040*/ 	.word	0x00000d00


	//   ....[6]....
        /*0044*/ 	.word	0x00000d60


	//   ....[7]....
        /*0048*/ 	.word	0x00000d80


	//----- nvinfo : EIATTR_COOP_GROUP_MASK_REGIDS
	.align		4
.L_22:
        /*004c*/ 	.byte	0x04, 0x29
        /*004e*/ 	.short	(.L_24 - .L_23)


	//   ....[0]....
.L_23:
        /*0050*/ 	.word	0xffffffff


	//   ....[1]....
        /*0054*/ 	.word	0xffffffff


	//   ....[2]....
        /*0058*/ 	.word	0xffffffff


	//   ....[3]....
        /*005c*/ 	.word	0xffffffff


	//   ....[4]....
        /*0060*/ 	.word	0xffffffff


	//   ....[5]....
        /*0064*/ 	.word	0xffffffff


	//----- nvinfo : EIATTR_COOP_GROUP_INSTR_OFFSETS
	.align		4
.L_24:
        /*0068*/ 	.byte	0x04, 0x28
        /*006a*/ 	.short	(.L_26 - .L_25)


	//   ....[0]....
.L_25:
        /*006c*/ 	.word	0x00000050


	//   ....[1]....
        /*0070*/ 	.word	0x00000080


	//   ....[2]....
        /*0074*/ 	.word	0x00000180


	//   ....[3]....
        /*0078*/ 	.word	0x00000b40


	//   ....[4]....
        /*007c*/ 	.word	0x00000b80


	//   ....[5]....
        /*0080*/ 	.word	0x00000bc0


	//----- nvinfo : EIATTR_REG_RECONFIG
	.align		4
.L_26:
        /*0084*/ 	.byte	0x01, 0x54
	.zero		2


	//----- nvinfo : EIATTR_MBARRIER_INSTR_OFFSETS
	.align		4
        /*0088*/ 	.byte	0x04, 0x39
        /*008a*/ 	.short	(.L_28 - .L_27)


	//   ....[0]....
.L_27:
        /*008c*/ 	.word	0x00000320
        /*0090*/ 	.word	0x000000ff
        /*0094*/ 	.word	0x00000000
        /*0098*/ 	.short	0x0100
        /*009a*/ 	.byte	0x09
	.zero		1


	//   ....[1]....
        /*009c*/ 	.word	0x00000330
        /*00a0*/ 	.word	0x000000ff
        /*00a4*/ 	.word	0x00000200
        /*00a8*/ 	.short	0x0100
        /*00aa*/ 	.byte	0x09
	.zero		1


	//   ....[2]....
        /*00ac*/ 	.word	0x00000340
        /*00b0*/ 	.word	0x000000ff
        /*00b4*/ 	.word	0x00000008
        /*00b8*/ 	.short	0x0100
        /*00ba*/ 	.byte	0x09
	.zero		1


	//   ....[3]....
        /*00bc*/ 	.word	0x00000350
        /*00c0*/ 	.word	0x000000ff
        /*00c4*/ 	.word	0x00000208
        /*00c8*/ 	.short	0x0100
        /*00ca*/ 	.byte	0x09
	.zero		1


	//   ....[4]....
        /*00cc*/ 	.word	0x00000360
        /*00d0*/ 	.word	0x000000ff
        /*00d4*/ 	.word	0x00000010
        /*00d8*/ 	.short	0x0100
        /*00da*/ 	.byte	0x09
	.zero		1


	//   ....[5]....
        /*00dc*/ 	.word	0x00000370
        /*00e0*/ 	.word	0x000000ff
        /*00e4*/ 	.word	0x00000210
        /*00e8*/ 	.short	0x0100
        /*00ea*/ 	.byte	0x09
	.zero		1


	//   ....[6]....
        /*00ec*/ 	.word	0x00000380
        /*00f0*/ 	.word	0x000000ff
        /*00f4*/ 	.word	0x00000018
        /*00f8*/ 	.short	0x0100
        /*00fa*/ 	.byte	0x09
	.zero		1


	//   ....[7]....
        /*00fc*/ 	.word	0x00000390
        /*0100*/ 	.word	0x000000ff
        /*0104*/ 	.word	0x00000218
        /*0108*/ 	.short	0x0100
        /*010a*/ 	.byte	0x09
	.zero		1


	//   ....[8]....
        /*010c*/ 	.word	0x000003a0
        /*0110*/ 	.word	0x000000ff
        /*0114*/ 	.word	0x00000020
        /*0118*/ 	.short	0x0100
        /*011a*/ 	.byte	0x09
	.zero		1


	//   ....[9]....
        /*011c*/ 	.word	0x000003b0
        /*0120*/ 	.word	0x000000ff
        /*0124*/ 	.word	0x00000220
        /*0128*/ 	.short	0x0100
        /*012a*/ 	.byte	0x09
	.zero		1


	//   ....[10]....
        /*012c*/ 	.word	0x000003c0
        /*0130*/ 	.word	0x000000ff
        /*0134*/ 	.word	0x00000028
        /*0138*/ 	.short	0x0100
        /*013a*/ 	.byte	0x09
	.zero		1


	//   ....[11]....
        /*013c*/ 	.word	0x000003d0
        /*0140*/ 	.word	0x000000ff
        /*0144*/ 	.word	0x00000228
        /*0148*/ 	.short	0x0100
        /*014a*/ 	.byte	0x09
	.zero		1


	//   ....[12]....
        /*014c*/ 	.word	0x000003e0
        /*0150*/ 	.word	0x000000ff
        /*0154*/ 	.word	0x00000030
        /*0158*/ 	.short	0x0100
        /*015a*/ 	.byte	0x09
	.zero		1


	//   ....[13]....
        /*015c*/ 	.word	0x000003f0
        /*0160*/ 	.word	0x000000ff
        /*0164*/ 	.word	0x00000230
        /*0168*/ 	.short	0x0100
        /*016a*/ 	.byte	0x09
	.zero		1


	//   ....[14]....
        /*016c*/ 	.word	0x00000400
        /*0170*/ 	.word	0x000000ff
        /*0174*/ 	.word	0x00000038
        /*0178*/ 	.short	0x0100
        /*017a*/ 	.byte	0x09
	.zero		1


	//   ....[15]....
        /*017c*/ 	.word	0x00000410
        /*0180*/ 	.word	0x000000ff
        /*0184*/ 	.word	0x00000238
        /*0188*/ 	.short	0x0100
        /*018a*/ 	.byte	0x09
	.zero		1


	//   ....[16]....
        /*018c*/ 	.word	0x00000420
        /*0190*/ 	.word	0x000000ff
        /*0194*/ 	.word	0x00000040
        /*0198*/ 	.short	0x0100
        /*019a*/ 	.byte	0x09
	.zero		1


	//   ....[17]....
        /*019c*/ 	.word	0x00000430
        /*01a0*/ 	.word	0x000000ff
        /*01a4*/ 	.word	0x00000240
        /*01a8*/ 	.short	0x0100
        /*01aa*/ 	.byte	0x09
	.zero		1


	//   ....[18]....
        /*01ac*/ 	.word	0x00000440
        /*01b0*/ 	.word	0x000000ff
        /*01b4*/ 	.word	0x00000048
        /*01b8*/ 	.short	0x0100
        /*01ba*/ 	.byte	0x09
	.zero		1


	//   ....[19]....
        /*01bc*/ 	.word	0x00000450
        /*01c0*/ 	.word	0x000000ff
        /*01c4*/ 	.word	0x00000248
        /*01c8*/ 	.short	0x0100
        /*01ca*/ 	.byte	0x09
	.zero		1


	//   ....[20]....
        /*01cc*/ 	.word	0x00000460
        /*01d0*/ 	.word	0x000000ff
        /*01d4*/ 	.word	0x00000050
        /*01d8*/ 	.short	0x0100
        /*01da*/ 	.byte	0x09
	.zero		1


	//   ....[21]....
        /*01dc*/ 	.word	0x00000470
        /*01e0*/ 	.word	0x000000ff
        /*01e4*/ 	.word	0x00000250
        /*01e8*/ 	.short	0x0100
        /*01ea*/ 	.byte	0x09
	.zero		1


	//   ....[22]....
        /*01ec*/ 	.word	0x00000480
        /*01f0*/ 	.word	0x000000ff
        /*01f4*/ 	.word	0x00000058
        /*01f8*/ 	.short	0x0100
        /*01fa*/ 	.byte	0x09
	.zero		1


	//   ....[23]....
        /*01fc*/ 	.word	0x00000490
        /*0200*/ 	.word	0x000000ff
        /*0204*/ 	.word	0x00000258
        /*0208*/ 	.short	0x0100
        /*020a*/ 	.byte	0x09
	.zero		1


	//   ....[24]....
        /*020c*/ 	.word	0x000004a0
        /*0210*/ 	.word	0x000000ff
        /*0214*/ 	.word	0x00000060
        /*0218*/ 	.short	0x0100
        /*021a*/ 	.byte	0x09
	.zero		1


	//   ....[25]....
        /*021c*/ 	.word	0x000004b0
        /*0220*/ 	.word	0x000000ff
        /*0224*/ 	.word	0x00000260
        /*0228*/ 	.short	0x0100
        /*022a*/ 	.byte	0x09
	.zero		1


	//   ....[26]....
        /*022c*/ 	.word	0x000004c0
        /*0230*/ 	.word	0x000000ff
        /*0234*/ 	.word	0x00000068
        /*0238*/ 	.short	0x0100
        /*023a*/ 	.byte	0x09
	.zero		1


	//   ....[27]....
        /*023c*/ 	.word	0x000004d0
        /*0240*/ 	.word	0x000000ff
        /*0244*/ 	.word	0x00000268
        /*0248*/ 	.short	0x0100
        /*024a*/ 	.byte	0x09
	.zero		1


	//   ....[28]....
        /*024c*/ 	.word	0x000004e0
        /*0250*/ 	.word	0x000000ff
        /*0254*/ 	.word	0x00000070
        /*0258*/ 	.short	0x0100
        /*025a*/ 	.byte	0x09
	.zero		1


	//   ....[29]....
        /*025c*/ 	.word	0x000004f0
        /*0260*/ 	.word	0x000000ff
        /*0264*/ 	.word	0x00000270
        /*0268*/ 	.short	0x0100
        /*026a*/ 	.byte	0x09
	.zero		1


	//   ....[30]....
        /*026c*/ 	.word	0x00000500
        /*0270*/ 	.word	0x000000ff
        /*0274*/ 	.word	0x00000078
        /*0278*/ 	.short	0x0100
        /*027a*/ 	.byte	0x09
	.zero		1


	//   ....[31]....
        /*027c*/ 	.word	0x00000510
        /*0280*/ 	.word	0x000000ff
        /*0284*/ 	.word	0x00000278
        /*0288*/ 	.short	0x0100
        /*028a*/ 	.byte	0x09
	.zero		1


	//   ....[32]....
        /*028c*/ 	.word	0x00000520
        /*0290*/ 	.word	0x000000ff
        /*0294*/ 	.word	0x00000080
        /*0298*/ 	.short	0x0100
        /*029a*/ 	.byte	0x09
	.zero		1


	//   ....[33]....
        /*029c*/ 	.word	0x00000530
        /*02a0*/ 	.word	0x000000ff
        /*02a4*/ 	.word	0x00000280
        /*02a8*/ 	.short	0x0100
        /*02aa*/ 	.byte	0x09
	.zero		1


	//   ....[34]....
        /*02ac*/ 	.word	0x00000540
        /*02b0*/ 	.word	0x000000ff
        /*02b4*/ 	.word	0x00000088
        /*02b8*/ 	.short	0x0100
        /*02ba*/ 	.byte	0x09
	.zero		1


	//   ....[35]....
        /*02bc*/ 	.word	0x00000550
        /*02c0*/ 	.word	0x000000ff
        /*02c4*/ 	.word	0x00000288
        /*02c8*/ 	.short	0x0100
        /*02ca*/ 	.byte	0x09
	.zero		1


	//   ....[36]....
        /*02cc*/ 	.word	0x00000560
        /*02d0*/ 	.word	0x000000ff
        /*02d4*/ 	.word	0x00000090
        /*02d8*/ 	.short	0x0100
        /*02da*/ 	.byte	0x09
	.zero		1


	//   ....[37]....
        /*02dc*/ 	.word	0x00000570
        /*02e0*/ 	.word	0x000000ff
        /*02e4*/ 	.word	0x00000290
        /*02e8*/ 	.short	0x0100
        /*02ea*/ 	.byte	0x09
	.zero		1


	//   ....[38]....
        /*02ec*/ 	.word	0x00000580
        /*02f0*/ 	.word	0x000000ff
        /*02f4*/ 	.word	0x00000098
        /*02f8*/ 	.short	0x0100
        /*02fa*/ 	.byte	0x09
	.zero		1


	//   ....[39]....
        /*02fc*/ 	.word	0x00000590
        /*0300*/ 	.word	0x000000ff
        /*0304*/ 	.word	0x00000298
        /*0308*/ 	.short	0x0100
        /*030a*/ 	.byte	0x09
	.zero		1


	//   ....[40]....
        /*030c*/ 	.word	0x000005a0
        /*0310*/ 	.word	0x000000ff
        /*0314*/ 	.word	0x000000a0
        /*0318*/ 	.short	0x0100
        /*031a*/ 	.byte	0x09
	.zero		1


	//   ....[41]....
        /*031c*/ 	.word	0x000005b0
        /*0320*/ 	.word	0x000000ff
        /*0324*/ 	.word	0x000002a0
        /*0328*/ 	.short	0x0100
        /*032a*/ 	.byte	0x09
	.zero		1


	//   ....[42]....
        /*032c*/ 	.word	0x000005c0
        /*0330*/ 	.word	0x000000ff
        /*0334*/ 	.word	0x000000a8
        /*0338*/ 	.short	0x0100
        /*033a*/ 	.byte	0x09
	.zero		1


	//   ....[43]....
        /*033c*/ 	.word	0x000005d0
        /*0340*/ 	.word	0x000000ff
        /*0344*/ 	.word	0x000002a8
        /*0348*/ 	.short	0x0100
        /*034a*/ 	.byte	0x09
	.zero		1


	//   ....[44]....
        /*034c*/ 	.word	0x000005e0
        /*0350*/ 	.word	0x000000ff
        /*0354*/ 	.word	0x000000b0
        /*0358*/ 	.short	0x0100
        /*035a*/ 	.byte	0x09
	.zero		1


	//   ....[45]....
        /*035c*/ 	.word	0x000005f0
        /*0360*/ 	.word	0x000000ff
        /*0364*/ 	.word	0x000002b0
        /*0368*/ 	.short	0x0100
        /*036a*/ 	.byte	0x09
	.zero		1


	//   ....[46]....
        /*036c*/ 	.word	0x00000600
        /*0370*/ 	.word	0x000000ff
        /*0374*/ 	.word	0x000000b8
        /*0378*/ 	.short	0x0100
        /*037a*/ 	.byte	0x09
	.zero		1


	//   ....[47]....
        /*037c*/ 	.word	0x00000610
        /*0380*/ 	.word	0x000000ff
        /*0384*/ 	.word	0x000002b8
        /*0388*/ 	.short	0x0100
        /*038a*/ 	.byte	0x09
	.zero		1


	//   ....[48]....
        /*038c*/ 	.word	0x00000620
        /*0390*/ 	.word	0x000000ff
        /*0394*/ 	.word	0x000000c0
        /*0398*/ 	.short	0x0100
        /*039a*/ 	.byte	0x09
	.zero		1


	//   ....[49]....
        /*039c*/ 	.word	0x00000630
        /*03a0*/ 	.word	0x000000ff
        /*03a4*/ 	.word	0x000002c0
        /*03a8*/ 	.short	0x0100
        /*03aa*/ 	.byte	0x09
	.zero		1


	//   ....[50]....
        /*03ac*/ 	.word	0x00000640
        /*03b0*/ 	.word	0x000000ff
        /*03b4*/ 	.word	0x000000c8
        /*03b8*/ 	.short	0x0100
        /*03ba*/ 	.byte	0x09
	.zero		1


	//   ....[51]....
        /*03bc*/ 	.word	0x00000650
        /*03c0*/ 	.word	0x000000ff
        /*03c4*/ 	.word	0x000002c8
        /*03c8*/ 	.short	0x0100
        /*03ca*/ 	.byte	0x09
	.zero		1


	//   ....[52]....
        /*03cc*/ 	.word	0x00000660
        /*03d0*/ 	.word	0x000000ff
        /*03d4*/ 	.word	0x000000d0
        /*03d8*/ 	.short	0x0100
        /*03da*/ 	.byte	0x09
	.zero		1


	//   ....[53]....
        /*03dc*/ 	.word	0x00000670
        /*03e0*/ 	.word	0x000000ff
        /*03e4*/ 	.word	0x000002d0
        /*03e8*/ 	.short	0x0100
        /*03ea*/ 	.byte	0x09
	.zero		1


	//   ....[54]....
        /*03ec*/ 	.word	0x00000680
        /*03f0*/ 	.word	0x000000ff
        /*03f4*/ 	.word	0x000000d8
        /*03f8*/ 	.short	0x0100
        /*03fa*/ 	.byte	0x09
	.zero		1


	//   ....[55]....
        /*03fc*/ 	.word	0x00000690
        /*0400*/ 	.word	0x000000ff
        /*0404*/ 	.word	0x000002d8
        /*0408*/ 	.short	0x0100
        /*040a*/ 	.byte	0x09
	.zero		1


	//   ....[56]....
        /*040c*/ 	.word	0x000006a0
        /*0410*/ 	.word	0x000000ff
        /*0414*/ 	.word	0x000000e0
        /*0418*/ 	.short	0x0100
        /*041a*/ 	.byte	0x09
	.zero		1


	//   ....[57]....
        /*041c*/ 	.word	0x000006b0
        /*0420*/ 	.word	0x000000ff
        /*0424*/ 	.word	0x000002e0
        /*0428*/ 	.short	0x0100
        /*042a*/ 	.byte	0x09
	.zero		1


	//   ....[58]....
        /*042c*/ 	.word	0x000006c0
        /*0430*/ 	.word	0x000000ff
        /*0434*/ 	.word	0x000000e8
        /*0438*/ 	.short	0x0100
        /*043a*/ 	.byte	0x09
	.zero		1


	//   ....[59]....
        /*043c*/ 	.word	0x000006d0
        /*0440*/ 	.word	0x000000ff
        /*0444*/ 	.word	0x000002e8
        /*0448*/ 	.short	0x0100
        /*044a*/ 	.byte	0x09
	.zero		1


	//   ....[60]....
        /*044c*/ 	.word	0x000006e0
        /*0450*/ 	.word	0x000000ff
        /*0454*/ 	.word	0x000000f0
        /*0458*/ 	.short	0x0100
        /*045a*/ 	.byte	0x09
	.zero		1


	//   ....[61]....
        /*045c*/ 	.word	0x000006f0
        /*0460*/ 	.word	0x000000ff
        /*0464*/ 	.word	0x000002f0
        /*0468*/ 	.short	0x0100
        /*046a*/ 	.byte	0x09
	.zero		1


	//   ....[62]....
        /*046c*/ 	.word	0x00000700
        /*0470*/ 	.word	0x000000ff
        /*0474*/ 	.word	0x000000f8
        /*0478*/ 	.short	0x0100
        /*047a*/ 	.byte	0x09
	.zero		1


	//   ....[63]....
        /*047c*/ 	.word	0x00000710
        /*0480*/ 	.word	0x000000ff
        /*0484*/ 	.word	0x000002f8
        /*0488*/ 	.short	0x0100
        /*048a*/ 	.byte	0x09
	.zero		1


	//   ....[64]....
        /*048c*/ 	.word	0x00000720
        /*0490*/ 	.word	0x000000ff
        /*0494*/ 	.word	0x00000100
        /*0498*/ 	.short	0x0100
        /*049a*/ 	.byte	0x09
	.zero		1


	//   ....[65]....
        /*049c*/ 	.word	0x00000730
        /*04a0*/ 	.word	0x000000ff
        /*04a4*/ 	.word	0x00000300
        /*04a8*/ 	.short	0x0100
        /*04aa*/ 	.byte	0x09
	.zero		1


	//   ....[66]....
        /*04ac*/ 	.word	0x00000740
        /*04b0*/ 	.word	0x000000ff
        /*04b4*/ 	.word	0x00000108
        /*04b8*/ 	.short	0x0100
        /*04ba*/ 	.byte	0x09
	.zero		1


	//   ....[67]....
        /*04bc*/ 	.word	0x00000750
        /*04c0*/ 	.word	0x000000ff
        /*04c4*/ 	.word	0x00000308
        /*04c8*/ 	.short	0x0100
        /*04ca*/ 	.byte	0x09
	.zero		1


	//   ....[68]....
        /*04cc*/ 	.word	0x00000760
        /*04d0*/ 	.word	0x000000ff
        /*04d4*/ 	.word	0x00000110
        /*04d8*/ 	.short	0x0100
        /*04da*/ 	.byte	0x09
	.zero		1


	//   ....[69]....
        /*04dc*/ 	.word	0x00000770
        /*04e0*/ 	.word	0x000000ff
        /*04e4*/ 	.word	0x00000310
        /*04e8*/ 	.short	0x0100
        /*04ea*/ 	.byte	0x09
	.zero		1


	//   ....[70]....
        /*04ec*/ 	.word	0x00000780
        /*04f0*/ 	.word	0x000000ff
        /*04f4*/ 	.word	0x00000118
        /*04f8*/ 	.short	0x0100
        /*04fa*/ 	.byte	0x09
	.zero		1


	//   ....[71]....
        /*04fc*/ 	.word	0x00000790
        /*0500*/ 	.word	0x000000ff
        /*0504*/ 	.word	0x00000318
        /*0508*/ 	.short	0x0100
        /*050a*/ 	.byte	0x09
	.zero		1


	//   ....[72]....
        /*050c*/ 	.word	0x000007a0
        /*0510*/ 	.word	0x000000ff
        /*0514*/ 	.word	0x00000120
        /*0518*/ 	.short	0x0100
        /*051a*/ 	.byte	0x09
	.zero		1


	//   ....[73]....
        /*051c*/ 	.word	0x000007b0
        /*0520*/ 	.word	0x000000ff
        /*0524*/ 	.word	0x00000320
        /*0528*/ 	.short	0x0100
        /*052a*/ 	.byte	0x09
	.zero		1


	//   ....[74]....
        /*052c*/ 	.word	0x000007c0
        /*0530*/ 	.word	0x000000ff
        /*0534*/ 	.word	0x00000128
        /*0538*/ 	.short	0x0100
        /*053a*/ 	.byte	0x09
	.zero		1


	//   ....[75]....
        /*053c*/ 	.word	0x000007d0
        /*0540*/ 	.word	0x000000ff
        /*0544*/ 	.word	0x00000328
        /*0548*/ 	.short	0x0100
        /*054a*/ 	.byte	0x09
	.zero		1


	//   ....[76]....
        /*054c*/ 	.word	0x000007e0
        /*0550*/ 	.word	0x000000ff
        /*0554*/ 	.word	0x00000130
        /*0558*/ 	.short	0x0100
        /*055a*/ 	.byte	0x09
	.zero		1


	//   ....[77]....
        /*055c*/ 	.word	0x000007f0
        /*0560*/ 	.word	0x000000ff
        /*0564*/ 	.word	0x00000330
        /*0568*/ 	.short	0x0100
        /*056a*/ 	.byte	0x09
	.zero		1


	//   ....[78]....
        /*056c*/ 	.word	0x00000800
        /*0570*/ 	.word	0x000000ff
        /*0574*/ 	.word	0x00000138
        /*0578*/ 	.short	0x0100
        /*057a*/ 	.byte	0x09
	.zero		1


	//   ....[79]....
        /*057c*/ 	.word	0x00000810
        /*0580*/ 	.word	0x000000ff
        /*0584*/ 	.word	0x00000338
        /*0588*/ 	.short	0x0100
        /*058a*/ 	.byte	0x09
	.zero		1


	//   ....[80]....
        /*058c*/ 	.word	0x00000820
        /*0590*/ 	.word	0x000000ff
        /*0594*/ 	.word	0x00000140
        /*0598*/ 	.short	0x0100
        /*059a*/ 	.byte	0x09
	.zero		1


	//   ....[81]....
        /*059c*/ 	.word	0x00000830
        /*05a0*/ 	.word	0x000000ff
        /*05a4*/ 	.word	0x00000340
        /*05a8*/ 	.short	0x0100
        /*05aa*/ 	.byte	0x09
	.zero		1


	//   ....[82]....
        /*05ac*/ 	.word	0x00000840
        /*05b0*/ 	.word	0x000000ff
        /*05b4*/ 	.word	0x00000148
        /*05b8*/ 	.short	0x0100
        /*05ba*/ 	.byte	0x09
	.zero		1


	//   ....[83]....
        /*05bc*/ 	.word	0x00000850
        /*05c0*/ 	.word	0x000000ff
        /*05c4*/ 	.word	0x00000348
        /*05c8*/ 	.short	0x0100
        /*05ca*/ 	.byte	0x09
	.zero		1


	//   ....[84]....
        /*05cc*/ 	.word	0x00000860
        /*05d0*/ 	.word	0x000000ff
        /*05d4*/ 	.word	0x00000150
        /*05d8*/ 	.short	0x0100
        /*05da*/ 	.byte	0x09
	.zero		1


	//   ....[85]....
        /*05dc*/ 	.word	0x00000870
        /*05e0*/ 	.word	0x000000ff
        /*05e4*/ 	.word	0x00000350
        /*05e8*/ 	.short	0x0100
        /*05ea*/ 	.byte	0x09
	.zero		1


	//   ....[86]....
        /*05ec*/ 	.word	0x00000880
        /*05f0*/ 	.word	0x000000ff
        /*05f4*/ 	.word	0x00000158
        /*05f8*/ 	.short	0x0100
        /*05fa*/ 	.byte	0x09
	.zero		1


	//   ....[87]....
        /*05fc*/ 	.word	0x00000890
        /*0600*/ 	.word	0x000000ff
        /*0604*/ 	.word	0x00000358
        /*0608*/ 	.short	0x0100
        /*060a*/ 	.byte	0x09
	.zero		1


	//   ....[88]....
        /*060c*/ 	.word	0x000008a0
        /*0610*/ 	.word	0x000000ff
        /*0614*/ 	.word	0x00000160
        /*0618*/ 	.short	0x0100
        /*061a*/ 	.byte	0x09
	.zero		1


	//   ....[89]....
        /*061c*/ 	.word	0x000008b0
        /*0620*/ 	.word	0x000000ff
        /*0624*/ 	.word	0x00000360
        /*0628*/ 	.short	0x0100
        /*062a*/ 	.byte	0x09
	.zero		1


	//   ....[90]....
        /*062c*/ 	.word	0x000008c0
        /*0630*/ 	.word	0x000000ff
        /*0634*/ 	.word	0x00000168
        /*0638*/ 	.short	0x0100
        /*063a*/ 	.byte	0x09
	.zero		1


	//   ....[91]....
        /*063c*/ 	.word	0x000008d0
        /*0640*/ 	.word	0x000000ff
        /*0644*/ 	.word	0x00000368
        /*0648*/ 	.short	0x0100
        /*064a*/ 	.byte	0x09
	.zero		1


	//   ....[92]....
        /*064c*/ 	.word	0x000008e0
        /*0650*/ 	.word	0x000000ff
        /*0654*/ 	.word	0x00000170
        /*0658*/ 	.short	0x0100
        /*065a*/ 	.byte	0x09
	.zero		1


	//   ....[93]....
        /*065c*/ 	.word	0x000008f0
        /*0660*/ 	.word	0x000000ff
        /*0664*/ 	.word	0x00000370
        /*0668*/ 	.short	0x0100
        /*066a*/ 	.byte	0x09
	.zero		1


	//   ....[94]....
        /*066c*/ 	.word	0x00000900
        /*0670*/ 	.word	0x000000ff
        /*0674*/ 	.word	0x00000178
        /*0678*/ 	.short	0x0100
        /*067a*/ 	.byte	0x09
	.zero		1


	//   ....[95]....
        /*067c*/ 	.word	0x00000910
        /*0680*/ 	.word	0x000000ff
        /*0684*/ 	.word	0x00000378
        /*0688*/ 	.short	0x0100
        /*068a*/ 	.byte	0x09
	.zero		1


	//   ....[96]....
        /*068c*/ 	.word	0x00000920
        /*0690*/ 	.word	0x000000ff
        /*0694*/ 	.word	0x00000180
        /*0698*/ 	.short	0x0100
        /*069a*/ 	.byte	0x09
	.zero		1


	//   ....[97]....
        /*069c*/ 	.word	0x00000930
        /*06a0*/ 	.word	0x000000ff
        /*06a4*/ 	.word	0x00000380
        /*06a8*/ 	.short	0x0100
        /*06aa*/ 	.byte	0x09
	.zero		1


	//   ....[98]....
        /*06ac*/ 	.word	0x00000940
        /*06b0*/ 	.word	0x000000ff
        /*06b4*/ 	.word	0x00000188
        /*06b8*/ 	.short	0x0100
        /*06ba*/ 	.byte	0x09
	.zero		1


	//   ....[99]....
        /*06bc*/ 	.word	0x00000950
        /*06c0*/ 	.word	0x000000ff
        /*06c4*/ 	.word	0x00000388
        /*06c8*/ 	.short	0x0100
        /*06ca*/ 	.byte	0x09
	.zero		1


	//   ....[100]....
        /*06cc*/ 	.word	0x00000960
        /*06d0*/ 	.word	0x000000ff
        /*06d4*/ 	.word	0x00000190
        /*06d8*/ 	.short	0x0100
        /*06da*/ 	.byte	0x09
	.zero		1


	//   ....[101]....
        /*06dc*/ 	.word	0x00000970
        /*06e0*/ 	.word	0x000000ff
        /*06e4*/ 	.word	0x00000390
        /*06e8*/ 	.short	0x0100
        /*06ea*/ 	.byte	0x09
	.zero		1


	//   ....[102]....
        /*06ec*/ 	.word	0x00000980
        /*06f0*/ 	.word	0x000000ff
        /*06f4*/ 	.word	0x00000198
        /*06f8*/ 	.short	0x0100
        /*06fa*/ 	.byte	0x09
	.zero		1


	//   ....[103]....
        /*06fc*/ 	.word	0x00000990
        /*0700*/ 	.word	0x000000ff
        /*0704*/ 	.word	0x00000398
        /*0708*/ 	.short	0x0100
        /*070a*/ 	.byte	0x09
	.zero		1


	//   ....[104]....
        /*070c*/ 	.word	0x000009a0
        /*0710*/ 	.word	0x000000ff
        /*0714*/ 	.word	0x000001a0
        /*0718*/ 	.short	0x0100
        /*071a*/ 	.byte	0x09
	.zero		1


	//   ....[105]....
        /*071c*/ 	.word	0x000009b0
        /*0720*/ 	.word	0x000000ff
        /*0724*/ 	.word	0x000003a0
        /*0728*/ 	.short	0x0100
        /*072a*/ 	.byte	0x09
	.zero		1


	//   ....[106]....
        /*072c*/ 	.word	0x000009c0
        /*0730*/ 	.word	0x000000ff
        /*0734*/ 	.word	0x000001a8
        /*0738*/ 	.short	0x0100
        /*073a*/ 	.byte	0x09
	.zero		1


	//   ....[107]....
        /*073c*/ 	.word	0x000009d0
        /*0740*/ 	.word	0x000000ff
        /*0744*/ 	.word	0x000003a8
        /*0748*/ 	.short	0x0100
        /*074a*/ 	.byte	0x09
	.zero		1


	//   ....[108]....
        /*074c*/ 	.word	0x000009e0
        /*0750*/ 	.word	0x000000ff
        /*0754*/ 	.word	0x000001b0
        /*0758*/ 	.short	0x0100
        /*075a*/ 	.byte	0x09
	.zero		1


	//   ....[109]....
        /*075c*/ 	.word	0x000009f0
        /*0760*/ 	.word	0x000000ff
        /*0764*/ 	.word	0x000003b0
        /*0768*/ 	.short	0x0100
        /*076a*/ 	.byte	0x09
	.zero		1


	//   ....[110]....
        /*076c*/ 	.word	0x00000a00
        /*0770*/ 	.word	0x000000ff
        /*0774*/ 	.word	0x000001b8
        /*0778*/ 	.short	0x0100
        /*077a*/ 	.byte	0x09
	.zero		1


	//   ....[111]....
        /*077c*/ 	.word	0x00000a10
        /*0780*/ 	.word	0x000000ff
        /*0784*/ 	.word	0x000003b8
        /*0788*/ 	.short	0x0100
        /*078a*/ 	.byte	0x09
	.zero		1


	//   ....[112]....
        /*078c*/ 	.word	0x00000a20
        /*0790*/ 	.word	0x000000ff
        /*0794*/ 	.word	0x000001c0
        /*0798*/ 	.short	0x0100
        /*079a*/ 	.byte	0x09
	.zero		1


	//   ....[113]....
        /*079c*/ 	.word	0x00000a30
        /*07a0*/ 	.word	0x000000ff
        /*07a4*/ 	.word	0x000003c0
        /*07a8*/ 	.short	0x0100
        /*07aa*/ 	.byte	0x09
	.zero		1


	//   ....[114]....
        /*07ac*/ 	.word	0x00000a40
        /*07b0*/ 	.word	0x000000ff
        /*07b4*/ 	.word	0x000001c8
        /*07b8*/ 	.short	0x0100
        /*07ba*/ 	.byte	0x09
	.zero		1


	//   ....[115]....
        /*07bc*/ 	.word	0x00000a50
        /*07c0*/ 	.word	0x000000ff
        /*07c4*/ 	.word	0x000003c8
        /*07c8*/ 	.short	0x0100
        /*07ca*/ 	.byte	0x09
	.zero		1


	//   ....[116]....
        /*07cc*/ 	.word	0x00000a60
        /*07d0*/ 	.word	0x000000ff
        /*07d4*/ 	.word	0x000001d0
        /*07d8*/ 	.short	0x0100
        /*07da*/ 	.byte	0x09
	.zero		1


	//   ....[117]....
        /*07dc*/ 	.word	0x00000a70
        /*07e0*/ 	.word	0x000000ff
        /*07e4*/ 	.word	0x000003d0
        /*07e8*/ 	.short	0x0100
        /*07ea*/ 	.byte	0x09
	.zero		1


	//   ....[118]....
        /*07ec*/ 	.word	0x00000a80
        /*07f0*/ 	.word	0x000000ff
        /*07f4*/ 	.word	0x000001d8
        /*07f8*/ 	.short	0x0100
        /*07fa*/ 	.byte	0x09
	.zero		1


	//   ....[119]....
        /*07fc*/ 	.word	0x00000a90
        /*0800*/ 	.word	0x000000ff
        /*0804*/ 	.word	0x000003d8
        /*0808*/ 	.short	0x0100
        /*080a*/ 	.byte	0x09
	.zero		1


	//   ....[120]....
        /*080c*/ 	.word	0x00000aa0
        /*0810*/ 	.word	0x000000ff
        /*0814*/ 	.word	0x000001e0
        /*0818*/ 	.short	0x0100
        /*081a*/ 	.byte	0x09
	.zero		1


	//   ....[121]....
        /*081c*/ 	.word	0x00000ab0
        /*0820*/ 	.word	0x000000ff
        /*0824*/ 	.word	0x000003e0
        /*0828*/ 	.short	0x0100
        /*082a*/ 	.byte	0x09
	.zero		1


	//   ....[122]....
        /*082c*/ 	.word	0x00000ac0
        /*0830*/ 	.word	0x000000ff
        /*0834*/ 	.word	0x000001e8
        /*0838*/ 	.short	0x0100
        /*083a*/ 	.byte	0x09
	.zero		1


	//   ....[123]....
        /*083c*/ 	.word	0x00000ad0
        /*0840*/ 	.word	0x000000ff
        /*0844*/ 	.word	0x000003e8
        /*0848*/ 	.short	0x0100
        /*084a*/ 	.byte	0x09
	.zero		1


	//   ....[124]....
        /*084c*/ 	.word	0x00000ae0
        /*0850*/ 	.word	0x000000ff
        /*0854*/ 	.word	0x000001f0
        /*0858*/ 	.short	0x0100
        /*085a*/ 	.byte	0x09
	.zero		1


	//   ....[125]....
        /*085c*/ 	.word	0x00000af0
        /*0860*/ 	.word	0x000000ff
        /*0864*/ 	.word	0x000003f0
        /*0868*/ 	.short	0x0100
        /*086a*/ 	.byte	0x09
	.zero		1


	//   ....[126]....
        /*086c*/ 	.word	0x00000b00
        /*0870*/ 	.word	0x000000ff
        /*0874*/ 	.word	0x000001f8
        /*0878*/ 	.short	0x0100
        /*087a*/ 	.byte	0x09
	.zero		1


	//   ....[127]....
        /*087c*/ 	.word	0x00000b10
        /*0880*/ 	.word	0x000000ff
        /*0884*/ 	.word	0x000003f8
        /*0888*/ 	.short	0x0100
        /*088a*/ 	.byte	0x09
	.zero		1


	//   ....[128]....
        /*088c*/ 	.word	0x00000da0
        /*0890*/ 	.word	0x000000ff
        /*0894*/ 	.word	0x00000430
        /*0898*/ 	.short	0x0100
        /*089a*/ 	.byte	0x09
	.zero		1


	//   ....[129]....
        /*089c*/ 	.word	0x00000db0
        /*08a0*/ 	.word	0x000000ff
        /*08a4*/ 	.word	0x00000438
        /*08a8*/ 	.short	0x0100
        /*08aa*/ 	.byte	0x09
	.zero		1


	//   ....[130]....
        /*08ac*/ 	.word	0x00000df0
        /*08b0*/ 	.word	0x000000ff
        /*08b4*/ 	.word	0x00000410
        /*08b8*/ 	.short	0x0100
        /*08ba*/ 	.byte	0x0a
	.zero		1


	//   ....[131]....
        /*08bc*/ 	.word	0x00000e10
        /*08c0*/ 	.word	0x000000ff
        /*08c4*/ 	.word	0x00000418
        /*08c8*/ 	.short	0x0100
        /*08ca*/ 	.byte	0x0a
	.zero		1


	//   ....[132]....
        /*08cc*/ 	.word	0x00000e20
        /*08d0*/ 	.word	0x000000ff
        /*08d4*/ 	.word	0x00000420
        /*08d8*/ 	.short	0x0100
        /*08da*/ 	.byte	0x0a
	.zero		1


	//   ....[133]....
        /*08dc*/ 	.word	0x00000e30
        /*08e0*/ 	.word	0x000000ff
        /*08e4*/ 	.word	0x00000428
        /*08e8*/ 	.short	0x0100
        /*08ea*/ 	.byte	0x0a
	.zero		1


	//   ....[134]....
        /*08ec*/ 	.word	0x00001d50
        /*08f0*/ 	.word	0x00000011
        /*08f4*/ 	.word	0xfffffff8
        /*08f8*/ 	.short	0x010a
        /*08fa*/ 	.byte	0x3f
	.zero		1


	//   ....[135]....
        /*08fc*/ 	.word	0x00001fb0
        /*0900*/ 	.word	0x000000ff
        /*0904*/ 	.word	0x00000000
        /*0908*/ 	.short	0x010a
        /*090a*/ 	.byte	0x05
	.zero		1


	//   ....[136]....
        /*090c*/ 	.word	0x00002010
        /*0910*/ 	.word	0x000000ff
        /*0914*/ 	.word	0x00000000
        /*0918*/ 	.short	0x010a
        /*091a*/ 	.byte	0x05
	.zero		1


	//   ....[137]....
        /*091c*/ 	.word	0x000024f0
        /*0920*/ 	.word	0x000000ff
        /*0924*/ 	.word	0x00000000
        /*0928*/ 	.short	0x010a
        /*092a*/ 	.byte	0x08
	.zero		1


	//   ....[138]....
        /*092c*/ 	.word	0x00002530
        /*0930*/ 	.word	0x000000ff
        /*0934*/ 	.word	0x00000000
        /*0938*/ 	.short	0x010a
        /*093a*/ 	.byte	0x08
	.zero		1


	//   ....[139]....
        /*093c*/ 	.word	0x000028d0
        /*0940*/ 	.word	0x000000ff
        /*0944*/ 	.word	0x00000000
        /*0948*/ 	.short	0x0101
        /*094a*/ 	.byte	0x06
	.zero		1


	//   ....[140]....
        /*094c*/ 	.word	0x00002b90
        /*0950*/ 	.word	0x00000045
        /*0954*/ 	.word	0x00000000
        /*0958*/ 	.short	0x0101
        /*095a*/ 	.byte	0x1e
	.zero		1


	//   ....[141]....
        /*095c*/ 	.word	0x00002c70
        /*0960*/ 	.word	0x000000ff
        /*0964*/ 	.word	0x00000000
        /*0968*/ 	.short	0x0101
        /*096a*/ 	.byte	0x04
	.zero		1


	//   ....[142]....
        /*096c*/ 	.word	0x00002cd0
        /*0970*/ 	.word	0x00000011
        /*0974*/ 	.word	0x00000008
        /*0978*/ 	.short	0x010a
        /*097a*/ 	.byte	0x3f
	.zero		1


	//   ....[143]....
        /*097c*/ 	.word	0x00004bb0
        /*0980*/ 	.word	0x00000012
        /*0984*/ 	.word	0x00000000
        /*0988*/ 	.short	0x0101
        /*098a*/ 	.byte	0x1e
	.zero		1


	//   ....[144]....
        /*098c*/ 	.word	0x00005630
        /*0990*/ 	.word	0x0000000e
        /*0994*/ 	.word	0x00000200
        /*0998*/ 	.short	0x010a
        /*099a*/ 	.byte	0x3f
	.zero		1


	//   ....[145]....
        /*099c*/ 	.word	0x000059c0
        /*09a0*/ 	.word	0x00000003
        /*09a4*/ 	.word	0x00000438
        /*09a8*/ 	.short	0x0101
        /*09aa*/ 	.byte	0x3f
	.zero		1


	//   ....[146]....
        /*09ac*/ 	.word	0x00006150
        /*09b0*/ 	.word	0x00000005
        /*09b4*/ 	.word	0x00000000
        /*09b8*/ 	.short	0x010a
        /*09ba*/ 	.byte	0x3f
	.zero		1


	//   ....[147]....
        /*09bc*/ 	.word	0x000061d0
        /*09c0*/ 	.word	0x00000007
        /*09c4*/ 	.word	0x00000000
        /*09c8*/ 	.short	0x010a
        /*09ca*/ 	.byte	0x3f
	.zero		1


	//   ....[148]....
        /*09cc*/ 	.word	0x00006260
        /*09d0*/ 	.word	0x00000006
        /*09d4*/ 	.word	0x00000000
        /*09d8*/ 	.short	0x010a
        /*09da*/ 	.byte	0x3f
	.zero		1


	//   ....[149]....
        /*09dc*/ 	.word	0x000062f0
        /*09e0*/ 	.word	0x00000007
        /*09e4*/ 	.word	0x00000000
        /*09e8*/ 	.short	0x010a
        /*09ea*/ 	.byte	0x3f
	.zero		1


	//   ....[150]....
        /*09ec*/ 	.word	0x00006380
        /*09f0*/ 	.word	0x00000006
        /*09f4*/ 	.word	0x00000000
        /*09f8*/ 	.short	0x010a
        /*09fa*/ 	.byte	0x3f
	.zero		1


	//   ....[151]....
        /*09fc*/ 	.word	0x00006410
        /*0a00*/ 	.word	0x00000007
        /*0a04*/ 	.word	0x00000000
        /*0a08*/ 	.short	0x010a
        /*0a0a*/ 	.byte	0x3f
	.zero		1


	//   ....[152]....
        /*0a0c*/ 	.word	0x000064a0
        /*0a10*/ 	.word	0x00000006
        /*0a14*/ 	.word	0x00000000
        /*0a18*/ 	.short	0x010a
        /*0a1a*/ 	.byte	0x3f
	.zero		1


	//   ....[153]....
        /*0a1c*/ 	.word	0x00006530
        /*0a20*/ 	.word	0x00000007
        /*0a24*/ 	.word	0x00000000
        /*0a28*/ 	.short	0x010a
        /*0a2a*/ 	.byte	0x3f
	.zero		1


	//   ....[154]....
        /*0a2c*/ 	.word	0x000065c0
        /*0a30*/ 	.word	0x00000006
        /*0a34*/ 	.word	0x00000000
        /*0a38*/ 	.short	0x010a
        /*0a3a*/ 	.byte	0x3f
	.zero		1


	//   ....[155]....
        /*0a3c*/ 	.word	0x00006650
        /*0a40*/ 	.word	0x00000007
        /*0a44*/ 	.word	0x00000000
        /*0a48*/ 	.short	0x010a
        /*0a4a*/ 	.byte	0x3f
	.zero		1


	//   ....[156]....
        /*0a4c*/ 	.word	0x000066e0
        /*0a50*/ 	.word	0x00000006
        /*0a54*/ 	.word	0x00000000
        /*0a58*/ 	.short	0x010a
        /*0a5a*/ 	.byte	0x3f
	.zero		1


	//   ....[157]....
        /*0a5c*/ 	.word	0x00006770
        /*0a60*/ 	.word	0x00000007
        /*0a64*/ 	.word	0x00000000
        /*0a68*/ 	.short	0x010a
        /*0a6a*/ 	.byte	0x3f
	.zero		1


	//   ....[158]....
        /*0a6c*/ 	.word	0x00006800
        /*0a70*/ 	.word	0x00000006
        /*0a74*/ 	.word	0x00000000
        /*0a78*/ 	.short	0x010a
        /*0a7a*/ 	.byte	0x3f
	.zero		1


	//   ....[159]....
        /*0a7c*/ 	.word	0x00006890
        /*0a80*/ 	.word	0x00000007
        /*0a84*/ 	.word	0x00000000
        /*0a88*/ 	.short	0x010a
        /*0a8a*/ 	.byte	0x3f
	.zero		1


	//   ....[160]....
        /*0a8c*/ 	.word	0x00006920
        /*0a90*/ 	.word	0x00000006
        /*0a94*/ 	.word	0x00000000
        /*0a98*/ 	.short	0x010a
        /*0a9a*/ 	.byte	0x3f
	.zero		1


	//   ....[161]....
        /*0a9c*/ 	.word	0x000069b0
        /*0aa0*/ 	.word	0x00000007
        /*0aa4*/ 	.word	0x00000000
        /*0aa8*/ 	.short	0x010a
        /*0aaa*/ 	.byte	0x3f
	.zero		1


	//   ....[162]....
        /*0aac*/ 	.word	0x00006a40
        /*0ab0*/ 	.word	0x00000006
        /*0ab4*/ 	.word	0x00000000
        /*0ab8*/ 	.short	0x010a
        /*0aba*/ 	.byte	0x3f
	.zero		1


	//   ....[163]....
        /*0abc*/ 	.word	0x00006ad0
        /*0ac0*/ 	.word	0x00000007
        /*0ac4*/ 	.word	0x00000000
        /*0ac8*/ 	.short	0x010a
        /*0aca*/ 	.byte	0x3f
	.zero		1


	//   ....[164]....
        /*0acc*/ 	.word	0x00006b60
        /*0ad0*/ 	.word	0x00000006
        /*0ad4*/ 	.word	0x00000000
        /*0ad8*/ 	.short	0x010a
        /*0ada*/ 	.byte	0x3f
	.zero		1


	//   ....[165]....
        /*0adc*/ 	.word	0x00006bf0
        /*0ae0*/ 	.word	0x00000007
        /*0ae4*/ 	.word	0x00000000
        /*0ae8*/ 	.short	0x010a
        /*0aea*/ 	.byte	0x3f
	.zero		1


	//   ....[166]....
        /*0aec*/ 	.word	0x00006c80
        /*0af0*/ 	.word	0x00000006
        /*0af4*/ 	.word	0x00000000
        /*0af8*/ 	.short	0x010a
        /*0afa*/ 	.byte	0x3f
	.zero		1


	//   ....[167]....
        /*0afc*/ 	.word	0x00006d10
        /*0b00*/ 	.word	0x00000007
        /*0b04*/ 	.word	0x00000000
        /*0b08*/ 	.short	0x010a
        /*0b0a*/ 	.byte	0x3f
	.zero		1


	//   ....[168]....
        /*0b0c*/ 	.word	0x00006da0
        /*0b10*/ 	.word	0x00000006
        /*0b14*/ 	.word	0x00000000
        /*0b18*/ 	.short	0x010a
        /*0b1a*/ 	.byte	0x3f
	.zero		1


	//   ....[169]....
        /*0b1c*/ 	.word	0x00006e30
        /*0b20*/ 	.word	0x00000007
        /*0b24*/ 	.word	0x00000000
        /*0b28*/ 	.short	0x010a
        /*0b2a*/ 	.byte	0x3f
	.zero		1


	//   ....[170]....
        /*0b2c*/ 	.word	0x00006ec0
        /*0b30*/ 	.word	0x00000006
        /*0b34*/ 	.word	0x00000000
        /*0b38*/ 	.short	0x010a
        /*0b3a*/ 	.byte	0x3f
	.zero		1


	//   ....[171]....
        /*0b3c*/ 	.word	0x00006f50
        /*0b40*/ 	.word	0x00000007
        /*0b44*/ 	.word	0x00000000
        /*0b48*/ 	.short	0x010a
        /*0b4a*/ 	.byte	0x3f
	.zero		1


	//   ....[172]....
        /*0b4c*/ 	.word	0x00006fe0
        /*0b50*/ 	.word	0x00000006
        /*0b54*/ 	.word	0x00000000
        /*0b58*/ 	.short	0x010a
        /*0b5a*/ 	.byte	0x3f
	.zero		1


	//   ....[173]....
        /*0b5c*/ 	.word	0x00007070
        /*0b60*/ 	.word	0x00000007
        /*0b64*/ 	.word	0x00000000
        /*0b68*/ 	.short	0x010a
        /*0b6a*/ 	.byte	0x3f
	.zero		1


	//   ....[174]....
        /*0b6c*/ 	.word	0x00007100
        /*0b70*/ 	.word	0x00000006
        /*0b74*/ 	.word	0x00000000
        /*0b78*/ 	.short	0x010a
        /*0b7a*/ 	.byte	0x3f
	.zero		1


	//   ....[175]....
        /*0b7c*/ 	.word	0x00007190
        /*0b80*/ 	.word	0x00000007
        /*0b84*/ 	.word	0x00000000
        /*0b88*/ 	.short	0x010a
        /*0b8a*/ 	.byte	0x3f
	.zero		1


	//   ....[176]....
        /*0b8c*/ 	.word	0x00007220
        /*0b90*/ 	.word	0x00000006
        /*0b94*/ 	.word	0x00000000
        /*0b98*/ 	.short	0x010a
        /*0b9a*/ 	.byte	0x3f
	.zero		1


	//   ....[177]....
        /*0b9c*/ 	.word	0x000072b0
        /*0ba0*/ 	.word	0x00000007
        /*0ba4*/ 	.word	0x00000000
        /*0ba8*/ 	.short	0x010a
        /*0baa*/ 	.byte	0x3f
	.zero		1


	//   ....[178]....
        /*0bac*/ 	.word	0x00007340
        /*0bb0*/ 	.word	0x00000006
        /*0bb4*/ 	.word	0x00000000
        /*0bb8*/ 	.short	0x010a
        /*0bba*/ 	.byte	0x3f
	.zero		1


	//   ....[179]....
        /*0bbc*/ 	.word	0x000073d0
        /*0bc0*/ 	.word	0x00000007
        /*0bc4*/ 	.word	0x00000000
        /*0bc8*/ 	.short	0x010a
        /*0bca*/ 	.byte	0x3f
	.zero		1


	//   ....[180]....
        /*0bcc*/ 	.word	0x00007460
        /*0bd0*/ 	.word	0x00000006
        /*0bd4*/ 	.word	0x00000000
        /*0bd8*/ 	.short	0x010a
        /*0bda*/ 	.byte	0x3f
	.zero		1


	//   ....[181]....
        /*0bdc*/ 	.word	0x000074f0
        /*0be0*/ 	.word	0x00000007
        /*0be4*/ 	.word	0x00000000
        /*0be8*/ 	.short	0x010a
        /*0bea*/ 	.byte	0x3f
	.zero		1


	//   ....[182]....
        /*0bec*/ 	.word	0x00007580
        /*0bf0*/ 	.word	0x00000006
        /*0bf4*/ 	.word	0x00000000
        /*0bf8*/ 	.short	0x010a
        /*0bfa*/ 	.byte	0x3f
	.zero		1


	//   ....[183]....
        /*0bfc*/ 	.word	0x00007610
        /*0c00*/ 	.word	0x00000007
        /*0c04*/ 	.word	0x00000000
        /*0c08*/ 	.short	0x010a
        /*0c0a*/ 	.byte	0x3f
	.zero		1


	//   ....[184]....
        /*0c0c*/ 	.word	0x000076a0
        /*0c10*/ 	.word	0x00000006
        /*0c14*/ 	.word	0x00000000
        /*0c18*/ 	.short	0x010a
        /*0c1a*/ 	.byte	0x3f
	.zero		1


	//   ....[185]....
        /*0c1c*/ 	.word	0x00007730
        /*0c20*/ 	.word	0x00000007
        /*0c24*/ 	.word	0x00000000
        /*0c28*/ 	.short	0x010a
        /*0c2a*/ 	.byte	0x3f
	.zero		1


	//   ....[186]....
        /*0c2c*/ 	.word	0x000077c0
        /*0c30*/ 	.word	0x00000006
        /*0c34*/ 	.word	0x00000000
        /*0c38*/ 	.short	0x010a
        /*0c3a*/ 	.byte	0x3f
	.zero		1


	//   ....[187]....
        /*0c3c*/ 	.word	0x00007850
        /*0c40*/ 	.word	0x00000007
        /*0c44*/ 	.word	0x00000000
        /*0c48*/ 	.short	0x010a
        /*0c4a*/ 	.byte	0x3f
	.zero		1


	//   ....[188]....
        /*0c4c*/ 	.word	0x000078e0
        /*0c50*/ 	.word	0x00000006
        /*0c54*/ 	.word	0x00000000
        /*0c58*/ 	.short	0x010a
        /*0c5a*/ 	.byte	0x3f
	.zero		1


	//   ....[189]....
        /*0c5c*/ 	.word	0x00007970
        /*0c60*/ 	.word	0x00000007
        /*0c64*/ 	.word	0x00000000
        /*0c68*/ 	.short	0x010a
        /*0c6a*/ 	.byte	0x3f
	.zero		1


	//   ....[190]....
        /*0c6c*/ 	.word	0x00007a00
        /*0c70*/ 	.word	0x00000006
        /*0c74*/ 	.word	0x00000000
        /*0c78*/ 	.short	0x010a
        /*0c7a*/ 	.byte	0x3f
	.zero		1


	//   ....[191]....
        /*0c7c*/ 	.word	0x00007a90
        /*0c80*/ 	.word	0x00000007
        /*0c84*/ 	.word	0x00000000
        /*0c88*/ 	.short	0x010a
        /*0c8a*/ 	.byte	0x3f
	.zero		1


	//   ....[192]....
        /*0c8c*/ 	.word	0x00007b20
        /*0c90*/ 	.word	0x00000006
        /*0c94*/ 	.word	0x00000000
        /*0c98*/ 	.short	0x010a
        /*0c9a*/ 	.byte	0x3f
	.zero		1


	//   ....[193]....
        /*0c9c*/ 	.word	0x00007bb0
        /*0ca0*/ 	.word	0x00000007
        /*0ca4*/ 	.word	0x00000000
        /*0ca8*/ 	.short	0x010a
        /*0caa*/ 	.byte	0x3f
	.zero		1


	//   ....[194]....
        /*0cac*/ 	.word	0x00007c40
        /*0cb0*/ 	.word	0x00000006
        /*0cb4*/ 	.word	0x00000000
        /*0cb8*/ 	.short	0x010a
        /*0cba*/ 	.byte	0x3f
	.zero		1


	//   ....[195]....
        /*0cbc*/ 	.word	0x00007cd0
        /*0cc0*/ 	.word	0x00000007
        /*0cc4*/ 	.word	0x00000000
        /*0cc8*/ 	.short	0x010a
        /*0cca*/ 	.byte	0x3f
	.zero		1


	//   ....[196]....
        /*0ccc*/ 	.word	0x00007d60
        /*0cd0*/ 	.word	0x00000006
        /*0cd4*/ 	.word	0x00000000
        /*0cd8*/ 	.short	0x010a
        /*0cda*/ 	.byte	0x3f
	.zero		1


	//   ....[197]....
        /*0cdc*/ 	.word	0x00007df0
        /*0ce0*/ 	.word	0x00000007
        /*0ce4*/ 	.word	0x00000000
        /*0ce8*/ 	.short	0x010a
        /*0cea*/ 	.byte	0x3f
	.zero		1


	//   ....[198]....
        /*0cec*/ 	.word	0x00007e80
        /*0cf0*/ 	.word	0x00000006
        /*0cf4*/ 	.word	0x00000000
        /*0cf8*/ 	.short	0x010a
        /*0cfa*/ 	.byte	0x3f
	.zero		1


	//   ....[199]....
        /*0cfc*/ 	.word	0x00007f10
        /*0d00*/ 	.word	0x00000007
        /*0d04*/ 	.word	0x00000000
        /*0d08*/ 	.short	0x010a
        /*0d0a*/ 	.byte	0x3f
	.zero		1


	//   ....[200]....
        /*0d0c*/ 	.word	0x00007fa0
        /*0d10*/ 	.word	0x00000006
        /*0d14*/ 	.word	0x00000000
        /*0d18*/ 	.short	0x010a
        /*0d1a*/ 	.byte	0x3f
	.zero		1


	//   ....[201]....
        /*0d1c*/ 	.word	0x00008030
        /*0d20*/ 	.word	0x00000007
        /*0d24*/ 	.word	0x00000000
        /*0d28*/ 	.short	0x010a
        /*0d2a*/ 	.byte	0x3f
	.zero		1


	//   ....[202]....
        /*0d2c*/ 	.word	0x000080c0
        /*0d30*/ 	.word	0x00000006
        /*0d34*/ 	.word	0x00000000
        /*0d38*/ 	.short	0x010a
        /*0d3a*/ 	.byte	0x3f
	.zero		1


	//   ....[203]....
        /*0d3c*/ 	.word	0x00008150
        /*0d40*/ 	.word	0x00000007
        /*0d44*/ 	.word	0x00000000
        /*0d48*/ 	.short	0x010a
        /*0d4a*/ 	.byte	0x3f
	.zero		1


	//   ....[204]....
        /*0d4c*/ 	.word	0x000081e0
        /*0d50*/ 	.word	0x00000006
        /*0d54*/ 	.word	0x00000000
        /*0d58*/ 	.short	0x010a
        /*0d5a*/ 	.byte	0x3f
	.zero		1


	//   ....[205]....
        /*0d5c*/ 	.word	0x00008270
        /*0d60*/ 	.word	0x00000007
        /*0d64*/ 	.word	0x00000000
        /*0d68*/ 	.short	0x010a
        /*0d6a*/ 	.byte	0x3f
	.zero		1


	//   ....[206]....
        /*0d6c*/ 	.word	0x00008300
        /*0d70*/ 	.word	0x00000006
        /*0d74*/ 	.word	0x00000000
        /*0d78*/ 	.short	0x010a
        /*0d7a*/ 	.byte	0x3f
	.zero		1


	//   ....[207]....
        /*0d7c*/ 	.word	0x00008390
        /*0d80*/ 	.word	0x00000007
        /*0d84*/ 	.word	0x00000000
        /*0d88*/ 	.short	0x010a
        /*0d8a*/ 	.byte	0x3f
	.zero		1


	//   ....[208]....
        /*0d8c*/ 	.word	0x00008420
        /*0d90*/ 	.word	0x00000006
        /*0d94*/ 	.word	0x00000000
        /*0d98*/ 	.short	0x010a
        /*0d9a*/ 	.byte	0x3f
	.zero		1


	//   ....[209]....
        /*0d9c*/ 	.word	0x000084b0
        /*0da0*/ 	.word	0x00000003
        /*0da4*/ 	.word	0x00000000
        /*0da8*/ 	.short	0x010a
        /*0daa*/ 	.byte	0x3f
	.zero		1


	//   ....[210]....
        /*0dac*/ 	.word	0x00008510
        /*0db0*/ 	.word	0x00000011
        /*0db4*/ 	.word	0xfffffff8
        /*0db8*/ 	.short	0x010a
        /*0dba*/ 	.byte	0x3f
	.zero		1


	//   ....[211]....
        /*0dbc*/ 	.word	0x00008570
        /*0dc0*/ 	.word	0x0000000b
        /*0dc4*/ 	.word	0x00000000
        /*0dc8*/ 	.short	0x010a
        /*0dca*/ 	.byte	0x3f
	.zero		1


	//   ....[212]....
        /*0dcc*/ 	.word	0x000085d0
        /*0dd0*/ 	.word	0x0000000c
        /*0dd4*/ 	.word	0x00000000
        /*0dd8*/ 	.short	0x010a
        /*0dda*/ 	.byte	0x3f
	.zero		1


	//   ....[213]....
        /*0ddc*/ 	.word	0x00008620
        /*0de0*/ 	.word	0x00000011
        /*0de4*/ 	.word	0x00000008
        /*0de8*/ 	.short	0x010a
        /*0dea*/ 	.byte	0x3f
	.zero		1


	//   ....[214]....
        /*0dec*/ 	.word	0x000086f0
        /*0df0*/ 	.word	0x0000000e
        /*0df4*/ 	.word	0x00000200
        /*0df8*/ 	.short	0x010a
        /*0dfa*/ 	.byte	0x3f
	.zero		1


	//   ....[215]....
        /*0dfc*/ 	.word	0x000087d0
        /*0e00*/ 	.word	0x00000005
        /*0e04*/ 	.word	0x00000000
        /*0e08*/ 	.short	0x010a
        /*0e0a*/ 	.byte	0x3f
	.zero		1


	//   ....[216]....
        /*0e0c*/ 	.word	0x00008820
        /*0e10*/ 	.word	0x00000007
        /*0e14*/ 	.word	0x00000000
        /*0e18*/ 	.short	0x010a
        /*0e1a*/ 	.byte	0x3f
	.zero		1


	//   ....[217]....
        /*0e1c*/ 	.word	0x00008870
        /*0e20*/ 	.word	0x00000006
        /*0e24*/ 	.word	0x00000000
        /*0e28*/ 	.short	0x010a
        /*0e2a*/ 	.byte	0x3f
	.zero		1


	//   ....[218]....
        /*0e2c*/ 	.word	0x000088c0
        /*0e30*/ 	.word	0x00000007
        /*0e34*/ 	.word	0x00000000
        /*0e38*/ 	.short	0x010a
        /*0e3a*/ 	.byte	0x3f
	.zero		1


	//   ....[219]....
        /*0e3c*/ 	.word	0x00008910
        /*0e40*/ 	.word	0x00000006
        /*0e44*/ 	.word	0x00000000
        /*0e48*/ 	.short	0x010a
        /*0e4a*/ 	.byte	0x3f
	.zero		1


	//   ....[220]....
        /*0e4c*/ 	.word	0x00008960
        /*0e50*/ 	.word	0x00000007
        /*0e54*/ 	.word	0x00000000
        /*0e58*/ 	.short	0x010a
        /*0e5a*/ 	.byte	0x3f
	.zero		1


	//   ....[221]....
        /*0e5c*/ 	.word	0x000089b0
        /*0e60*/ 	.word	0x00000006
        /*0e64*/ 	.word	0x00000000
        /*0e68*/ 	.short	0x010a
        /*0e6a*/ 	.byte	0x3f
	.zero		1


	//   ....[222]....
        /*0e6c*/ 	.word	0x00008a00
        /*0e70*/ 	.word	0x00000007
        /*0e74*/ 	.word	0x00000000
        /*0e78*/ 	.short	0x010a
        /*0e7a*/ 	.byte	0x3f
	.zero		1


	//   ....[223]....
        /*0e7c*/ 	.word	0x00008a50
        /*0e80*/ 	.word	0x00000006
        /*0e84*/ 	.word	0x00000000
        /*0e88*/ 	.short	0x010a
        /*0e8a*/ 	.byte	0x3f
	.zero		1


	//   ....[224]....
        /*0e8c*/ 	.word	0x00008aa0
        /*0e90*/ 	.word	0x00000007
        /*0e94*/ 	.word	0x00000000
        /*0e98*/ 	.short	0x010a
        /*0e9a*/ 	.byte	0x3f
	.zero		1


	//   ....[225]....
        /*0e9c*/ 	.word	0x00008af0
        /*0ea0*/ 	.word	0x00000006
        /*0ea4*/ 	.word	0x00000000
        /*0ea8*/ 	.short	0x010a
        /*0eaa*/ 	.byte	0x3f
	.zero		1


	//   ....[226]....
        /*0eac*/ 	.word	0x00008b40
        /*0eb0*/ 	.word	0x00000007
        /*0eb4*/ 	.word	0x00000000
        /*0eb8*/ 	.short	0x010a
        /*0eba*/ 	.byte	0x3f
	.zero		1


	//   ....[227]....
        /*0ebc*/ 	.word	0x00008b90
        /*0ec0*/ 	.word	0x00000006
        /*0ec4*/ 	.word	0x00000000
        /*0ec8*/ 	.short	0x010a
        /*0eca*/ 	.byte	0x3f
	.zero		1


	//   ....[228]....
        /*0ecc*/ 	.word	0x00008be0
        /*0ed0*/ 	.word	0x00000007
        /*0ed4*/ 	.word	0x00000000
        /*0ed8*/ 	.short	0x010a
        /*0eda*/ 	.byte	0x3f
	.zero		1


	//   ....[229]....
        /*0edc*/ 	.word	0x00008c30
        /*0ee0*/ 	.word	0x00000006
        /*0ee4*/ 	.word	0x00000000
        /*0ee8*/ 	.short	0x010a
        /*0eea*/ 	.byte	0x3f
	.zero		1


	//   ....[230]....
        /*0eec*/ 	.word	0x00008c80
        /*0ef0*/ 	.word	0x00000007
        /*0ef4*/ 	.word	0x00000000
        /*0ef8*/ 	.short	0x010a
        /*0efa*/ 	.byte	0x3f
	.zero		1


	//   ....[231]....
        /*0efc*/ 	.word	0x00008cd0
        /*0f00*/ 	.word	0x00000006
        /*0f04*/ 	.word	0x00000000
        /*0f08*/ 	.short	0x010a
        /*0f0a*/ 	.byte	0x3f
	.zero		1


	//   ....[232]....
        /*0f0c*/ 	.word	0x00008d20
        /*0f10*/ 	.word	0x00000007
        /*0f14*/ 	.word	0x00000000
        /*0f18*/ 	.short	0x010a
        /*0f1a*/ 	.byte	0x3f
	.zero		1


	//   ....[233]....
        /*0f1c*/ 	.word	0x00008d70
        /*0f20*/ 	.word	0x00000006
        /*0f24*/ 	.word	0x00000000
        /*0f28*/ 	.short	0x010a
        /*0f2a*/ 	.byte	0x3f
	.zero		1


	//   ....[234]....
        /*0f2c*/ 	.word	0x00008dc0
        /*0f30*/ 	.word	0x00000007
        /*0f34*/ 	.word	0x00000000
        /*0f38*/ 	.short	0x010a
        /*0f3a*/ 	.byte	0x3f
	.zero		1


	//   ....[235]....
        /*0f3c*/ 	.word	0x00008e10
        /*0f40*/ 	.word	0x00000006
        /*0f44*/ 	.word	0x00000000
        /*0f48*/ 	.short	0x010a
        /*0f4a*/ 	.byte	0x3f
	.zero		1


	//   ....[236]....
        /*0f4c*/ 	.word	0x00008e60
        /*0f50*/ 	.word	0x00000007
        /*0f54*/ 	.word	0x00000000
        /*0f58*/ 	.short	0x010a
        /*0f5a*/ 	.byte	0x3f
	.zero		1


	//   ....[237]....
        /*0f5c*/ 	.word	0x00008eb0
        /*0f60*/ 	.word	0x00000006
        /*0f64*/ 	.word	0x00000000
        /*0f68*/ 	.short	0x010a
        /*0f6a*/ 	.byte	0x3f
	.zero		1


	//   ....[238]....
        /*0f6c*/ 	.word	0x00008f00
        /*0f70*/ 	.word	0x00000007
        /*0f74*/ 	.word	0x00000000
        /*0f78*/ 	.short	0x010a
        /*0f7a*/ 	.byte	0x3f
	.zero		1


	//   ....[239]....
        /*0f7c*/ 	.word	0x00008f50
        /*0f80*/ 	.word	0x00000006
        /*0f84*/ 	.word	0x00000000
        /*0f88*/ 	.short	0x010a
        /*0f8a*/ 	.byte	0x3f
	.zero		1


	//   ....[240]....
        /*0f8c*/ 	.word	0x00008fa0
        /*0f90*/ 	.word	0x00000007
        /*0f94*/ 	.word	0x00000000
        /*0f98*/ 	.short	0x010a
        /*0f9a*/ 	.byte	0x3f
	.zero		1


	//   ....[241]....
        /*0f9c*/ 	.word	0x00008ff0
        /*0fa0*/ 	.word	0x00000006
        /*0fa4*/ 	.word	0x00000000
        /*0fa8*/ 	.short	0x010a
        /*0faa*/ 	.byte	0x3f
	.zero		1


	//   ....[242]....
        /*0fac*/ 	.word	0x00009040
        /*0fb0*/ 	.word	0x00000007
        /*0fb4*/ 	.word	0x00000000
        /*0fb8*/ 	.short	0x010a
        /*0fba*/ 	.byte	0x3f
	.zero		1


	//   ....[243]....
        /*0fbc*/ 	.word	0x00009090
        /*0fc0*/ 	.word	0x00000006
        /*0fc4*/ 	.word	0x00000000
        /*0fc8*/ 	.short	0x010a
        /*0fca*/ 	.byte	0x3f
	.zero		1


	//   ....[244]....
        /*0fcc*/ 	.word	0x000090e0
        /*0fd0*/ 	.word	0x00000007
        /*0fd4*/ 	.word	0x00000000
        /*0fd8*/ 	.short	0x010a
        /*0fda*/ 	.byte	0x3f
	.zero		1


	//   ....[245]....
        /*0fdc*/ 	.word	0x00009130
        /*0fe0*/ 	.word	0x00000006
        /*0fe4*/ 	.word	0x00000000
        /*0fe8*/ 	.short	0x010a
        /*0fea*/ 	.byte	0x3f
	.zero		1


	//   ....[246]....
        /*0fec*/ 	.word	0x00009180
        /*0ff0*/ 	.word	0x00000007
        /*0ff4*/ 	.word	0x00000000
        /*0ff8*/ 	.short	0x010a
        /*0ffa*/ 	.byte	0x3f
	.zero		1


	//   ....[247]....
        /*0ffc*/ 	.word	0x000091d0
        /*1000*/ 	.word	0x00000006
        /*1004*/ 	.word	0x00000000
        /*1008*/ 	.short	0x010a
        /*100a*/ 	.byte	0x3f
	.zero		1


	//   ....[248]....
        /*100c*/ 	.word	0x00009220
        /*1010*/ 	.word	0x00000007
        /*1014*/ 	.word	0x00000000
        /*1018*/ 	.short	0x010a
        /*101a*/ 	.byte	0x3f
	.zero		1


	//   ....[249]....
        /*101c*/ 	.word	0x00009270
        /*1020*/ 	.word	0x00000006
        /*1024*/ 	.word	0x00000000
        /*1028*/ 	.short	0x010a
        /*102a*/ 	.byte	0x3f
	.zero		1


	//   ....[250]....
        /*102c*/ 	.word	0x000092c0
        /*1030*/ 	.word	0x00000007
        /*1034*/ 	.word	0x00000000
        /*1038*/ 	.short	0x010a
        /*103a*/ 	.byte	0x3f
	.zero		1


	//   ....[251]....
        /*103c*/ 	.word	0x00009310
        /*1040*/ 	.word	0x00000006
        /*1044*/ 	.word	0x00000000
        /*1048*/ 	.short	0x010a
        /*104a*/ 	.byte	0x3f
	.zero		1


	//   ....[252]....
        /*104c*/ 	.word	0x00009360
        /*1050*/ 	.word	0x00000007
        /*1054*/ 	.word	0x00000000
        /*1058*/ 	.short	0x010a
        /*105a*/ 	.byte	0x3f
	.zero		1


	//   ....[253]....
        /*105c*/ 	.word	0x000093b0
        /*1060*/ 	.word	0x00000006
        /*1064*/ 	.word	0x00000000
        /*1068*/ 	.short	0x010a
        /*106a*/ 	.byte	0x3f
	.zero		1


	//   ....[254]....
        /*106c*/ 	.word	0x00009400
        /*1070*/ 	.word	0x00000007
        /*1074*/ 	.word	0x00000000
        /*1078*/ 	.short	0x010a
        /*107a*/ 	.byte	0x3f
	.zero		1


	//   ....[255]....
        /*107c*/ 	.word	0x00009450
        /*1080*/ 	.word	0x00000006
        /*1084*/ 	.word	0x00000000
        /*1088*/ 	.short	0x010a
        /*108a*/ 	.byte	0x3f
	.zero		1


	//   ....[0]....
        /*108c*/ 	.word	0x000094a0
        /*1090*/ 	.word	0x00000007
        /*1094*/ 	.word	0x00000000
        /*1098*/ 	.short	0x010a
        /*109a*/ 	.byte	0x3f
	.zero		1


	//   ....[1]....
        /*109c*/ 	.word	0x000094f0
        /*10a0*/ 	.word	0x00000006
        /*10a4*/ 	.word	0x00000000
        /*10a8*/ 	.short	0x010a
        /*10aa*/ 	.byte	0x3f
	.zero		1


	//   ....[2]....
        /*10ac*/ 	.word	0x00009540
        /*10b0*/ 	.word	0x00000007
        /*10b4*/ 	.word	0x00000000
        /*10b8*/ 	.short	0x010a
        /*10ba*/ 	.byte	0x3f
	.zero		1


	//   ....[3]....
        /*10bc*/ 	.word	0x00009590
        /*10c0*/ 	.word	0x00000006
        /*10c4*/ 	.word	0x00000000
        /*10c8*/ 	.short	0x010a
        /*10ca*/ 	.byte	0x3f
	.zero		1


	//   ....[4]....
        /*10cc*/ 	.word	0x000095e0
        /*10d0*/ 	.word	0x00000007
        /*10d4*/ 	.word	0x00000000
        /*10d8*/ 	.short	0x010a
        /*10da*/ 	.byte	0x3f
	.zero		1


	//   ....[5]....
        /*10dc*/ 	.word	0x00009630
        /*10e0*/ 	.word	0x00000006
        /*10e4*/ 	.word	0x00000000
        /*10e8*/ 	.short	0x010a
        /*10ea*/ 	.byte	0x3f
	.zero		1


	//   ....[6]....
        /*10ec*/ 	.word	0x00009680
        /*10f0*/ 	.word	0x00000007
        /*10f4*/ 	.word	0x00000000
        /*10f8*/ 	.short	0x010a
        /*10fa*/ 	.byte	0x3f
	.zero		1


	//   ....[7]....
        /*10fc*/ 	.word	0x000096d0
        /*1100*/ 	.word	0x00000006
        /*1104*/ 	.word	0x00000000
        /*1108*/ 	.short	0x010a
        /*110a*/ 	.byte	0x3f
	.zero		1


	//   ....[8]....
        /*110c*/ 	.word	0x00009720
        /*1110*/ 	.word	0x00000007
        /*1114*/ 	.word	0x00000000
        /*1118*/ 	.short	0x010a
        /*111a*/ 	.byte	0x3f
	.zero		1


	//   ....[9]....
        /*111c*/ 	.word	0x00009770
        /*1120*/ 	.word	0x00000006
        /*1124*/ 	.word	0x00000000
        /*1128*/ 	.short	0x010a
        /*112a*/ 	.byte	0x3f
	.zero		1


	//   ....[10]....
        /*112c*/ 	.word	0x000097c0
        /*1130*/ 	.word	0x00000007
        /*1134*/ 	.word	0x00000000
        /*1138*/ 	.short	0x010a
        /*113a*/ 	.byte	0x3f
	.zero		1


	//   ....[11]....
        /*113c*/ 	.word	0x00009810
        /*1140*/ 	.word	0x00000006
        /*1144*/ 	.word	0x00000000
        /*1148*/ 	.short	0x010a
        /*114a*/ 	.byte	0x3f
	.zero		1


	//   ....[12]....
        /*114c*/ 	.word	0x00009860
        /*1150*/ 	.word	0x00000007
        /*1154*/ 	.word	0x00000000
        /*1158*/ 	.short	0x010a
        /*115a*/ 	.byte	0x3f
	.zero		1


	//   ....[13]....
        /*115c*/ 	.word	0x000098b0
        /*1160*/ 	.word	0x00000006
        /*1164*/ 	.word	0x00000000
        /*1168*/ 	.short	0x010a
        /*116a*/ 	.byte	0x3f
	.zero		1


	//   ....[14]....
        /*116c*/ 	.word	0x00009900
        /*1170*/ 	.word	0x00000007
        /*1174*/ 	.word	0x00000000
        /*1178*/ 	.short	0x010a
        /*117a*/ 	.byte	0x3f
	.zero		1


	//   ....[15]....
        /*117c*/ 	.word	0x00009950
        /*1180*/ 	.word	0x00000006
        /*1184*/ 	.word	0x00000000
        /*1188*/ 	.short	0x010a
        /*118a*/ 	.byte	0x3f
	.zero		1


	//   ....[16]....
        /*118c*/ 	.word	0x000099a0
        /*1190*/ 	.word	0x00000007
        /*1194*/ 	.word	0x00000000
        /*1198*/ 	.short	0x010a
        /*119a*/ 	.byte	0x3f
	.zero		1


	//   ....[17]....
        /*119c*/ 	.word	0x000099f0
        /*11a0*/ 	.word	0x00000006
        /*11a4*/ 	.word	0x00000000
        /*11a8*/ 	.short	0x010a
        /*11aa*/ 	.byte	0x3f
	.zero		1


	//   ....[18]....
        /*11ac*/ 	.word	0x00009a40
        /*11b0*/ 	.word	0x00000007
        /*11b4*/ 	.word	0x00000000
        /*11b8*/ 	.short	0x010a
        /*11ba*/ 	.byte	0x3f
	.zero		1


	//   ....[19]....
        /*11bc*/ 	.word	0x00009a90
        /*11c0*/ 	.word	0x00000006
        /*11c4*/ 	.word	0x00000000
        /*11c8*/ 	.short	0x010a
        /*11ca*/ 	.byte	0x3f
	.zero		1


	//   ....[20]....
        /*11cc*/ 	.word	0x00009ae0
        /*11d0*/ 	.word	0x00000007
        /*11d4*/ 	.word	0x00000000
        /*11d8*/ 	.short	0x010a
        /*11da*/ 	.byte	0x3f
	.zero		1


	//   ....[21]....
        /*11dc*/ 	.word	0x00009b30
        /*11e0*/ 	.word	0x00000006
        /*11e4*/ 	.word	0x00000000
        /*11e8*/ 	.short	0x010a
        /*11ea*/ 	.byte	0x3f
	.zero		1


	//----- nvinfo : EIATTR_NUM_MBARRIERS
	.align		4
.L_28:
        /*11ec*/ 	.byte	0x03, 0x38
        /*11ee*/ 	.short	0x0086


	//----- nvinfo : EIATTR_EXIT_INSTR_OFFSETS
	.align		4
        /*11f0*/ 	.byte	0x04, 0x1c
        /*11f2*/ 	.short	(.L_30 - .L_29)


	//   ....[0]....
.L_29:
        /*11f4*/ 	.word	0x000019b0


	//   ....[1]....
        /*11f8*/ 	.word	0x00001a10


	//   ....[2]....
        /*11fc*/ 	.word	0x00005360


	//   ....[3]....
        /*1200*/ 	.word	0x00005390


	//   ....[4]....
        /*1204*/ 	.word	0x00008500


	//----- nvinfo : EIATTR_MAX_THREADS
	.align		4
.L_30:
        /*1208*/ 	.byte	0x04, 0x05
        /*120a*/ 	.short	(.L_32 - .L_31)
.L_31:
        /*120c*/ 	.word	0x00000180
        /*1210*/ 	.word	0x00000001
        /*1214*/ 	.word	0x00000001


	//----- nvinfo : EIATTR_CRS_STACK_SIZE
	.align		4
.L_32:
        /*1218*/ 	.byte	0x04, 0x1e
        /*121a*/ 	.short	(.L_34 - .L_33)
.L_33:
        /*121c*/ 	.word	0x00000000


	//----- nvinfo : EIATTR_CBANK_PARAM_SIZE
	.align		4
.L_34:
        /*1220*/ 	.byte	0x03, 0x19
        /*1222*/ 	.short	0x0470


	//----- nvinfo : EIATTR_PARAM_CBANK
	.align		4
        /*1224*/ 	.byte	0x04, 0x0a
        /*1226*/ 	.short	(.L_36 - .L_35)
	.align		4
.L_35:
        /*1228*/ 	.word	index@(.nv.constant0._ZN7cutlass13device_kernelINS_4gemm6kernel13GemmUniversalIN4cute5tupleIJiiiiEEENS1_10collective13CollectiveMmaINS1_37MainloopSm90TmaGmmaWarpSpecializedFP8ILi64ENS5_IJNS4_1CILi1EEESB_SB_EEENS1_32KernelTmaWarpSpecializedPingpongEEENS5_IJNSA_ILi64EEENSA_ILi48EEENSA_ILi32EEEEEENS_12float_e4m3_tENS5_IJlSB_lEEESJ_SK_NS4_8TiledMMAINS4_8MMA_AtomIJNS4_4SM904GMMA30MMA_64x16x32_F32E4M3E4M3_SS_TNILNSO_7ScaleInE1ELSQ_1EEEEEENS4_6LayoutISC_NS5_IJNSA_ILi0EEESU_SU_EEEEENS5_IJNS4_10UnderscoreESX_SX_EEEEENS4_13SM90_TMA_LOADENS4_14ComposedLayoutINS4_7SwizzleILi1ELi4ELi3EEENS4_18smem_ptr_flag_bitsILi8EEENST_INS5_IJNSA_ILi8EEESH_EEENS5_IJSH_SB_EEEEEEEvNS4_8identityES10_S1A_vS1B_EENS_8epilogue10collective6detail29Sm90TmaWarpSpecializedAdapterINS1E_15DefaultEpilogueISJ_SK_SK_NS1D_6thread17LinearCombinationISJ_Li1EffLNS1I_9ScaleType4KindE0ELNS_15FloatRoundStyleE2ESJ_EENS1_15EpilogueDefaultEEEEEvvEEEEvNT_6ParamsE)
        /*122c*/ 	.short	0x0210
        /*122e*/ 	.short	0x0470


	//----- nvinfo : EIATTR_SW_WAR
	.align		4
.L_36:
        /*1230*/ 	.byte	0x04, 0x36
        /*1232*/ 	.short	(.L_38 - .L_37)
.L_37:
        /*1234*/ 	.word	0x00000008
.L_38:


//--------------------- .nv.callgraph             --------------------------
	.section	.nv.callgraph,"",@"SHT_CUDA_CALLGRAPH"
	.align	4
	.sectionentsize	8
	.align		4
        /*0000*/ 	.word	0x00000000
	.align		4
        /*0004*/ 	.word	0xffffffff
	.align		4
        /*0008*/ 	.word	0x00000000
	.align		4
        /*000c*/ 	.word	0xfffffffe
	.align		4
        /*0010*/ 	.word	0x00000000
	.align		4
        /*0014*/ 	.word	0xfffffffd
	.align		4
        /*0018*/ 	.word	0x00000000
	.align		4
        /*001c*/ 	.word	0xfffffffc


//--------------------- .nv.constant4             --------------------------
	.section	.nv.constant4,"a",@progbits
	.align	8
	.align		8
.nv.constant4:
        /*0000*/ 	.dword	_ZN40_INTERNAL_6527c2e2_4_k_cu_609058f4_120104cuda3std3__45__cpo5beginE
	.align		8
        /*0008*/ 	.dword	_ZN40_INTERNAL_6527c2e2_4_k_cu_609058f4_120104cuda3std3__45__cpo3endE
	.align		8
        /*0010*/ 	.dword	_ZN40_INTERNAL_6527c2e2_4_k_cu_609058f4_120104cuda3std3__45__cpo6cbeginE
	.align		8
        /*0018*/ 	.dword	_ZN40_INTERNAL_6527c2e2_4_k_cu_609058f4_120104cuda3std3__45__cpo4cendE
	.align		8
        /*0020*/ 	.dword	_ZN40_INTERNAL_6527c2e2_4_k_cu_609058f4_120104cuda3std3__442_GLOBAL__N__6527c2e2_4_k_cu_609058f4_120106ignoreE
	.align		8
        /*0028*/ 	.dword	_ZN40_INTERNAL_6527c2e2_4_k_cu_609058f4_120104cuda3std3__419piecewise_constructE
	.align		8
        /*0030*/ 	.dword	_ZN40_INTERNAL_6527c2e2_4_k_cu_609058f4_120104cuda3std3__48in_placeE
	.align		8
        /*0038*/ 	.dword	_ZN40_INTERNAL_6527c2e2_4_k_cu_609058f4_120104cuda3std6ranges3__45__cpo4swapE
	.align		8
        /*0040*/ 	.dword	_ZN40_INTERNAL_6527c2e2_4_k_cu_609058f4_120104cuda3std6ranges3__45__cpo9iter_moveE
	.align		8
        /*0048*/ 	.dword	_ZN40_INTERNAL_6527c2e2_4_k_cu_609058f4_120104cute7productE
	.align		8
        /*0050*/ 	.dword	_ZN40_INTERNAL_6527c2e2_4_k_cu_609058f4_120104cute1_E


//--------------------- .text._ZN7cutlass13device_kernelINS_4gemm6kernel13GemmUniversalIN4cute5tupleIJiiiiEEENS1_10collective13CollectiveMmaINS1_37MainloopSm90TmaGmmaWarpSpecializedFP8ILi64ENS5_IJNS4_1CILi1EEESB_SB_EEENS1_32KernelTmaWarpSpecializedPingpongEEENS5_IJNSA_ILi64EEENSA_ILi48EEENSA_ILi32EEEEEENS_12float_e4m3_tENS5_IJlSB_lEEESJ_SK_NS4_8TiledMMAINS4_8MMA_AtomIJNS4_4SM904GMMA30MMA_64x16x32_F32E4M3E4M3_SS_TNILNSO_7ScaleInE1ELSQ_1EEEEEENS4_6LayoutISC_NS5_IJNSA_ILi0EEESU_SU_EEEEENS5_IJNS4_10UnderscoreESX_SX_EEEEENS4_13SM90_TMA_LOADENS4_14ComposedLayoutINS4_7SwizzleILi1ELi4ELi3EEENS4_18smem_ptr_flag_bitsILi8EEENST_INS5_IJNSA_ILi8EEESH_EEENS5_IJSH_SB_EEEEEEEvNS4_8identityES10_S1A_vS1B_EENS_8epilogue10collective6detail29Sm90TmaWarpSpecializedAdapterINS1E_15DefaultEpilogueISJ_SK_SK_NS1D_6thread17LinearCombinationISJ_Li1EffLNS1I_9ScaleType4KindE0ELNS_15FloatRoundStyleE2ESJ_EENS1_15EpilogueDefaultEEEEEvvEEEEvNT_6ParamsE --------------------------
	.section	.text._ZN7cutlass13device_kernelINS_4gemm6kernel13GemmUniversalIN4cute5tupleIJiiiiEEENS1_10collective13CollectiveMmaINS1_37MainloopSm90TmaGmmaWarpSpecializedFP8ILi64ENS5_IJNS4_1CILi1EEESB_SB_EEENS1_32KernelTmaWarpSpecializedPingpongEEENS5_IJNSA_ILi64EEENSA_ILi48EEENSA_ILi32EEEEEENS_12float_e4m3_tENS5_IJlSB_lEEESJ_SK_NS4_8TiledMMAINS4_8MMA_AtomIJNS4_4SM904GMMA30MMA_64x16x32_F32E4M3E4M3_SS_TNILNSO_7ScaleInE1ELSQ_1EEEEEENS4_6LayoutISC_NS5_IJNSA_ILi0EEESU_SU_EEEEENS5_IJNS4_10UnderscoreESX_SX_EEEEENS4_13SM90_TMA_LOADENS4_14ComposedLayoutINS4_7SwizzleILi1ELi4ELi3EEENS4_18smem_ptr_flag_bitsILi8EEENST_INS5_IJNSA_ILi8EEESH_EEENS5_IJSH_SB_EEEEEEEvNS4_8identityES10_S1A_vS1B_EENS_8epilogue10collective6detail29Sm90TmaWarpSpecializedAdapterINS1E_15DefaultEpilogueISJ_SK_SK_NS1D_6thread17LinearCombinationISJ_Li1EffLNS1I_9ScaleType4KindE0ELNS_15FloatRoundStyleE2ESJ_EENS1_15EpilogueDefaultEEEEEvvEEEEvNT_6ParamsE,"ax",@progbits
	.align	128
.text._ZN7cutlass13device_kernelINS_4gemm6kernel13GemmUniversalIN4cute5tupleIJiiiiEEENS1_10collective13CollectiveMmaINS1_37MainloopSm90TmaGmmaWarpSpecializedFP8ILi64ENS5_IJNS4_1CILi1EEESB_SB_EEENS1_32KernelTmaWarpSpecializedPingpongEEENS5_IJNSA_ILi64EEENSA_ILi48EEENSA_ILi32EEEEEENS_12float_e4m3_tENS5_IJlSB_lEEESJ_SK_NS4_8TiledMMAINS4_8MMA_AtomIJNS4_4SM904GMMA30MMA_64x16x32_F32E4M3E4M3_SS_TNILNSO_7ScaleInE1ELSQ_1EEEEEENS4_6LayoutISC_NS5_IJNSA_ILi0EEESU_SU_EEEEENS5_IJNS4_10UnderscoreESX_SX_EEEEENS4_13SM90_TMA_LOADENS4_14ComposedLayoutINS4_7SwizzleILi1ELi4ELi3EEENS4_18smem_ptr_flag_bitsILi8EEENST_INS5_IJNSA_ILi8EEESH_EEENS5_IJSH_SB_EEEEEEEvNS4_8identityES10_S1A_vS1B_EENS_8epilogue10collective6detail29Sm90TmaWarpSpecializedAdapterINS1E_15DefaultEpilogueISJ_SK_SK_NS1D_6thread17LinearCombinationISJ_Li1EffLNS1I_9ScaleType4KindE0ELNS_15FloatRoundStyleE2ESJ_EENS1_15EpilogueDefaultEEEEEvvEEEEvNT_6ParamsE:
        .type           _ZN7cutlass13device_kernelINS_4gemm6kernel13GemmUniversalIN4cute5tupleIJiiiiEEENS1_10collective13CollectiveMmaINS1_37MainloopSm90TmaGmmaWarpSpecializedFP8ILi64ENS5_IJNS4_1CILi1EEESB_SB_EEENS1_32KernelTmaWarpSpecializedPingpongEEENS5_IJNSA_ILi64EEENSA_ILi48EEENSA_ILi32EEEEEENS_12float_e4m3_tENS5_IJlSB_lEEESJ_SK_NS4_8TiledMMAINS4_8MMA_AtomIJNS4_4SM904GMMA30MMA_64x16x32_F32E4M3E4M3_SS_TNILNSO_7ScaleInE1ELSQ_1EEEEEENS4_6LayoutISC_NS5_IJNSA_ILi0EEESU_SU_EEEEENS5_IJNS4_10UnderscoreESX_SX_EEEEENS4_13SM90_TMA_LOADENS4_14ComposedLayoutINS4_7SwizzleILi1ELi4ELi3EEENS4_18smem_ptr_flag_bitsILi8EEENST_INS5_IJNSA_ILi8EEESH_EEENS5_IJSH_SB_EEEEEEEvNS4_8identityES10_S1A_vS1B_EENS_8epilogue10collective6detail29Sm90TmaWarpSpecializedAdapterINS1E_15DefaultEpilogueISJ_SK_SK_NS1D_6thread17LinearCombinationISJ_Li1EffLNS1I_9ScaleType4KindE0ELNS_15FloatRoundStyleE2ESJ_EENS1_15EpilogueDefaultEEEEEvvEEEEvNT_6ParamsE,@function
        .size           _ZN7cutlass13device_kernelINS_4gemm6kernel13GemmUniversalIN4cute5tupleIJiiiiEEENS1_10collective13CollectiveMmaINS1_37MainloopSm90TmaGmmaWarpSpecializedFP8ILi64ENS5_IJNS4_1CILi1EEESB_SB_EEENS1_32KernelTmaWarpSpecializedPingpongEEENS5_IJNSA_ILi64EEENSA_ILi48EEENSA_ILi32EEEEEENS_12float_e4m3_tENS5_IJlSB_lEEESJ_SK_NS4_8TiledMMAINS4_8MMA_AtomIJNS4_4SM904GMMA30MMA_64x16x32_F32E4M3E4M3_SS_TNILNSO_7ScaleInE1ELSQ_1EEEEEENS4_6LayoutISC_NS5_IJNSA_ILi0EEESU_SU_EEEEENS5_IJNS4_10UnderscoreESX_SX_EEEEENS4_13SM90_TMA_LOADENS4_14ComposedLayoutINS4_7SwizzleILi1ELi4ELi3EEENS4_18smem_ptr_flag_bitsILi8EEENST_INS5_IJNSA_ILi8EEESH_EEENS5_IJSH_SB_EEEEEEEvNS4_8identityES10_S1A_vS1B_EENS_8epilogue10collective6detail29Sm90TmaWarpSpecializedAdapterINS1E_15DefaultEpilogueISJ_SK_SK_NS1D_6thread17LinearCombinationISJ_Li1EffLNS1I_9ScaleType4KindE0ELNS_15FloatRoundStyleE2ESJ_EENS1_15EpilogueDefaultEEEEEvvEEEEvNT_6ParamsE,(.L_x_244 - _ZN7cutlass13device_kernelINS_4gemm6kernel13GemmUniversalIN4cute5tupleIJiiiiEEENS1_10collective13CollectiveMmaINS1_37MainloopSm90TmaGmmaWarpSpecializedFP8ILi64ENS5_IJNS4_1CILi1EEESB_SB_EEENS1_32KernelTmaWarpSpecializedPingpongEEENS5_IJNSA_ILi64EEENSA_ILi48EEENSA_ILi32EEEEEENS_12float_e4m3_tENS5_IJlSB_lEEESJ_SK_NS4_8TiledMMAINS4_8MMA_AtomIJNS4_4SM904GMMA30MMA_64x16x32_F32E4M3E4M3_SS_TNILNSO_7ScaleInE1ELSQ_1EEEEEENS4_6LayoutISC_NS5_IJNSA_ILi0EEESU_SU_EEEEENS5_IJNS4_10UnderscoreESX_SX_EEEEENS4_13SM90_TMA_LOADENS4_14ComposedLayoutINS4_7SwizzleILi1ELi4ELi3EEENS4_18smem_ptr_flag_bitsILi8EEENST_INS5_IJNSA_ILi8EEESH_EEENS5_IJSH_SB_EEEEEEEvNS4_8identityES10_S1A_vS1B_EENS_8epilogue10collective6detail29Sm90TmaWarpSpecializedAdapterINS1E_15DefaultEpilogueISJ_SK_SK_NS1D_6thread17LinearCombinationISJ_Li1EffLNS1I_9ScaleType4KindE0ELNS_15FloatRoundStyleE2ESJ_EENS1_15EpilogueDefaultEEEEEvvEEEEvNT_6ParamsE)
        .other          _ZN7cutlass13device_kernelINS_4gemm6kernel13GemmUniversalIN4cute5tupleIJiiiiEEENS1_10collective13CollectiveMmaINS1_37MainloopSm90TmaGmmaWarpSpecializedFP8ILi64ENS5_IJNS4_1CILi1EEESB_SB_EEENS1_32KernelTmaWarpSpecializedPingpongEEENS5_IJNSA_ILi64EEENSA_ILi48EEENSA_ILi32EEEEEENS_12float_e4m3_tENS5_IJlSB_lEEESJ_SK_NS4_8TiledMMAINS4_8MMA_AtomIJNS4_4SM904GMMA30MMA_64x16x32_F32E4M3E4M3_SS_TNILNSO_7ScaleInE1ELSQ_1EEEEEENS4_6LayoutISC_NS5_IJNSA_ILi0EEESU_SU_EEEEENS5_IJNS4_10UnderscoreESX_SX_EEEEENS4_13SM90_TMA_LOADENS4_14ComposedLayoutINS4_7SwizzleILi1ELi4ELi3EEENS4_18smem_ptr_flag_bitsILi8EEENST_INS5_IJNSA_ILi8EEESH_EEENS5_IJSH_SB_EEEEEEEvNS4_8identityES10_S1A_vS1B_EENS_8epilogue10collective6detail29Sm90TmaWarpSpecializedAdapterINS1E_15DefaultEpilogueISJ_SK_SK_NS1D_6thread17LinearCombinationISJ_Li1EffLNS1I_9ScaleType4KindE0ELNS_15FloatRoundStyleE2ESJ_EENS1_15EpilogueDefaultEEEEEvvEEEEvNT_6ParamsE,@"STO_CUDA_ENTRY STV_DEFAULT"
_ZN7cutlass13device_kernelINS_4gemm6kernel13GemmUniversalIN4cute5tupleIJiiiiEEENS1_10collective13CollectiveMmaINS1_37MainloopSm90TmaGmmaWarpSpecializedFP8ILi64ENS5_IJNS4_1CILi1EEESB_SB_EEENS1_32KernelTmaWarpSpecializedPingpongEEENS5_IJNSA_ILi64EEENSA_ILi48EEENSA_ILi32EEEEEENS_12float_e4m3_tENS5_IJlSB_lEEESJ_SK_NS4_8TiledMMAINS4_8MMA_AtomIJNS4_4SM904GMMA30MMA_64x16x32_F32E4M3E4M3_SS_TNILNSO_7ScaleInE1ELSQ_1EEEEEENS4_6LayoutISC_NS5_IJNSA_ILi0EEESU_SU_EEEEENS5_IJNS4_10UnderscoreESX_SX_EEEEENS4_13SM90_TMA_LOADENS4_14ComposedLayoutINS4_7SwizzleILi1ELi4ELi3EEENS4_18smem_ptr_flag_bitsILi8EEENST_INS5_IJNSA_ILi8EEESH_EEENS5_IJSH_SB_EEEEEEEvNS4_8identityES10_S1A_vS1B_EENS_8epilogue10collective6detail29Sm90TmaWarpSpecializedAdapterINS1E_15DefaultEpilogueISJ_SK_SK_NS1D_6thread17LinearCombinationISJ_Li1EffLNS1I_9ScaleType4KindE0ELNS_15FloatRoundStyleE2ESJ_EENS1_15EpilogueDefaultEEEEEvvEEEEvNT_6ParamsE:
[----:B------:R-:W-:Y:S01]  /*0000*/  LDC R1, c[0x0][0x28] ;  /* 0x00000a00ff017b82 */ /* 0x000fe20000000800 */
[----:B------:R-:W0:Y:S01]  /*0010*/  S2R R6, SR_TID.X ;  /* 0x0000000000067919 */ /* 0x000e220000002100 */
[----:B------:R-:W-:Y:S01]  /*0020*/  ELECT P0, URZ, PT ;  /* 0x00000000003f782f */ /* 0x000fe20003800000 */
[----:B------:R-:W-:Y:S01]  /*0030*/  BSSY B0, `(.L_x_0) ;  /* 0x0000014000007945 */ /* 0x000fe20003800000 */
[----:B0-----:R-:W-:-:S05]  /*0040*/  SHF.R.U32.HI R0, RZ, 0x5, R6 ;  /* 0x00000005ff007819 */ /* 0x001fca0000011606 */
[----:B------:R-:W0:Y:S02]  /*0050*/  SHFL.IDX PT, R2, R0, RZ, 0x1f ;  /* 0x00001fff00027589 */ /* 0x000e2400000e0000 */
[----:B0-----:R-:W-:Y:S02]  /*0060*/  R2UR UR8, R2 ;  /* 0x00000000020872ca */ /* 0x001fe400000e0000 */
[----:B------:R-:W-:-:S05]  /*0070*/  SHF.R.U32.HI R2, RZ, 0x7, R6 ;  /* 0x00000007ff027819 */ /* 0x000fca0000011606 */
[----:B------:R0:W1:Y:S06]  /*0080*/  SHFL.IDX PT, R3, R2, RZ, 0x1f ;  /* 0x00001fff02037589 */ /* 0x00006c00000e0000 */
[----:B------:R-:W-:Y:S02]  /*0090*/  USHF.R.S32.HI UR4, URZ, 0x1f, UR8 ;  /* 0x0000001f3f047899 */ /* 0x000fe40008011408 */
[----:B------:R-:W-:Y:S02]  /*00a0*/  ISETP.NE.OR P0, PT, RZ, UR8, !P0 ;  /* 0x00000008ff007c0c */ /* 0x000fe4000c705670 */
[----:B------:R-:W-:-:S04]  /*00b0*/  ULEA.HI UR4, UR4, UR8, URZ, 0x2 ;  /* 0x0000000804047291 */ /* 0x000fc8000f8f103f */
[----:B------:R-:W-:-:S04]  /*00c0*/  ULOP3.LUT UR4, UR4, 0xfffffffc, URZ, 0xc0, !UPT ;  /* 0xfffffffc04047892 */ /* 0x000fc8000f8ec03f */
[----:B------:R-:W-:-:S03]  /*00d0*/  UIADD3 UR8, UR8, -UR4, URZ ;  /* 0x8000000408087290 */ /* 0x000fc6000fffe03f */
[----:B0-----:R-:W-:Y:S09]  /*00e0*/  @P0 BRA `(.L_x_1) ;  /* 0x0000000000200947 */ /* 0x001ff20003800000 */
[----:B------:R-:W-:Y:S02]  /*00f0*/  ULDC.64 UR4, c[0x0][0x198] ;  /* 0x0000660000047ab9 */ /* 0x000fe40000000a00 */
[----:B------:R-:W-:Y:S02]  /*0100*/  UIADD3 UR6, UP0, UR4, 0xf0, URZ ;  /* 0x000000f004067890 */ /* 0x000fe4000ff1e03f */
[----:B------:R-:W-:Y:S02]  /*0110*/  UIADD3 UR4, UP1, UR4, 0x1f0, URZ ;  /* 0x000001f004047890 */ /* 0x000fe4000ff3e03f */
[----:B------:R-:W-:Y:S02]  /*0120*/  UIADD3.X UR7, URZ, UR5, URZ, UP0, !UPT ;  /* 0x000000053f077290 */ /* 0x000fe400087fe43f */
[----:B------:R-:W-:-:S07]  /*0130*/  UIADD3.X UR5, URZ, UR5, URZ, UP1, !UPT ;  /* 0x000000053f057290 */ /* 0x000fce0008ffe43f */
[----:B------:R0:W-:Y:S02]  /*0140*/  UTMACCTL.PF [UR6] ;  /* 0x00000000060079b9 */ /* 0x0001e40008040000 */
[----:B------:R0:W-:Y:S02]  /*0150*/  UTMACCTL.PF [UR4] ;  /* 0x00000000040079b9 */ /* 0x0001e40008040000 */
[----:B0-----:R-:W-:Y:S01]  /*0160*/  NOP ;  /* 0x0000000000007918 */ /* 0x001fe20000000000 */
.L_x_1:
[----:B------:R-:W-:Y:S05]  /*0170*/  BSYNC B0 ;  /* 0x0000000000007941 */ /* 0x000fea0003800000 */
.L_x_0:
[----:B------:R-:W0:Y:S01]  /*0180*/  SHFL.IDX PT, R4, R0, RZ, 0x1f ;  /* 0x00001fff00047589 */ /* 0x000e2200000e0000 */
[----:B-1----:R-:W-:Y:S01]  /*0190*/  R2UR UR16, R3 ;  /* 0x00000000031072ca */ /* 0x002fe200000e0000 */
[----:B------:R-:W-:-:S04]  /*01a0*/  UISETP.NE.AND UP0, UPT, UR8, 0x3, UPT ;  /* 0x000000030800788c */ /* 0x000fc8000bf05270 */
[----:B------:R-:W-:-:S08]  /*01b0*/  UISETP.EQ.OR UP0, UPT, UR8, URZ, !UP0 ;  /* 0x0000003f0800728c */ /* 0x000fd0000c702670 */
[----:B------:R-:W-:Y:S02]  /*01c0*/  UIADD3 UR24, UR16, -0x1, URZ ;  /* 0xffffffff10187890 */ /* 0x000fe4000fffe03f */
[----:B------:R-:W-:Y:S02]  /*01d0*/  UISETP.EQ.AND UP0, UPT, UR16, URZ, UP0 ;  /* 0x0000003f1000728c */ /* 0x000fe40008702270 */
[----:B------:R-:W-:Y:S02]  /*01e0*/  UISETP.GE.U32.AND UP1, UPT, UR24, 0x2, UPT ;  /* 0x000000021800788c */ /* 0x000fe4000bf26070 */
[----:B------:R-:W-:Y:S01]  /*01f0*/  USEL UR13, URZ, 0x1, !UP0 ;  /* 0x000000013f0d7887 */ /* 0x000fe2000c000000 */
[----:B0-----:R-:W-:-:S03]  /*0200*/  ISETP.NE.AND P0, PT, R4, RZ, PT ;  /* 0x000000ff0400720c */ /* 0x001fc60003f05270 */
[----:B------:R-:W-:-:S10]  /*0210*/  USEL UR13, UR13, 0x2, UP1 ;  /* 0x000000020d0d7887 */ /* 0x000fd40008800000 */
[----:B------:R-:W-:Y:S05]  /*0220*/  @P0 BRA `(.L_x_2) ;  /* 0x0000000800440947 */ /* 0x000fea0003800000 */
[----:B------:R-:W-:Y:S01]  /*0230*/  ELECT P0, URZ, PT ;  /* 0x00000000003f782f */ /* 0x000fe20003800000 */
[----:B------:R-:W-:-:S12]  /*0240*/  BSSY B0, `(.L_x_2) ;  /* 0x000008f000007945 */ /* 0x000fd80003800000 */
[----:B------:R-:W-:Y:S05]  /*0250*/  @!P0 BRA `(.L_x_3) ;  /* 0x0000000800348947 */ /* 0x000fea0003800000 */
[----:B------:R-:W0:Y:S01]  /*0260*/  S2UR UR9, SR_CgaCtaId ;  /* 0x00000000000979c3 */ /* 0x000e220000008800 */
[----:B------:R-:W-:Y:S01]  /*0270*/  UMOV UR4, 0x400 ;  /* 0x0000040000047882 */ /* 0x000fe20000000000 */
[----:B------:R-:W-:Y:S01]  /*0280*/  UMOV UR5, 0x1 ;  /* 0x0000000100057882 */ /* 0x000fe20000000000 */
[----:B------:R-:W-:Y:S02]  /*0290*/  UMOV UR6, 0x80 ;  /* 0x0000008000067882 */ /* 0x000fe40000000000 */
[----:B------:R-:W-:-:S04]  /*02a0*/  UIADD3 UR6, -UR6, 0x100000, URZ ;  /* 0x0010000006067890 */ /* 0x000fc8000fffe13f */
[----:B------:R-:W-:Y:S02]  /*02b0*/  USHF.L.U32 UR7, UR6, 0xb, URZ ;  /* 0x0000000b06077899 */ /* 0x000fe4000800063f */
[----:B------:R-:W-:Y:S02]  /*02c0*/  USHF.L.U32 UR6, UR6, 0x1, URZ ;  /* 0x0000000106067899 */ /* 0x000fe4000800063f */
[----:B0-----:R-:W-:Y:S02]  /*02d0*/  ULEA UR9, UR9, UR4, 0x18 ;  /* 0x0000000409097291 */ /* 0x001fe4000f8ec03f */
[----:B------:R-:W-:-:S04]  /*02e0*/  UIADD3 UR4, -UR5, 0x100000, URZ ;  /* 0x0010000005047890 */ /* 0x000fc8000fffe13f */
[----:B------:R-:W-:Y:S02]  /*02f0*/  USHF.L.U32 UR5, UR4, 0xb, URZ ;  /* 0x0000000b04057899 */ /* 0x000fe4000800063f */
[----:B------:R-:W-:Y:S01]  /*0300*/  USHF.L.U32 UR4, UR4, 0x1, URZ ;  /* 0x0000000104047899 */ /* 0x000fe2000800063f */
[----:B------:R-:W0:Y:S11]  /*0310*/  FENCE.VIEW.ASYNC.S ;  /* 0x00000000000073c6 */ /* 0x000e360000000000 */
[----:B0-----:R0:W1:Y:S01]  /*0320*/  SYNCS.EXCH.64 URZ, [UR9], UR4 ;  /* 0x00000004093f75b2 */ /* 0x0010620008000100 */
[----:B------:R0:W2:Y:S01]  /*0330*/  SYNCS.EXCH.64 URZ, [UR9+0x200], UR6 ;  /* 0x00020006093f75b2 */ /* 0x0000a20008000100 */
[----:B------:R0:W3:Y:S01]  /*0340*/  SYNCS.EXCH.64 URZ, [UR9+0x8], UR4 ;  /* 0x00000804093f75b2 */ /* 0x0000e20008000100 */
[----:B------:R0:W4:Y:S01]  /*0350*/  SYNCS.EXCH.64 URZ, [UR9+0x208], UR6 ;  /* 0x00020806093f75b2 */ /* 0x0001220008000100 */
[----:B------:R0:W0:Y:S01]  /*0360*/  SYNCS.EXCH.64 URZ, [UR9+0x10], UR4 ;  /* 0x00001004093f75b2 */ /* 0x0000220008000100 */
        /* <DEDUP_REMOVED lines=123> */
[----:B-1234-:R-:W-:Y:S01]  /*0b20*/  NOP ;  /* 0x0000000000007918 */ /* 0x01efe20000000000 */
.L_x_3:
[----:B0-----:R-:W-:Y:S05]  /*0b30*/  BSYNC B0 ;  /* 0x0000000000007941 */ /* 0x001fea0003800000 */
.L_x_2:
[----:B------:R-:W0:Y:S01]  /*0b40*/  SHFL.IDX PT, R4, R0, RZ, 0x1f ;  /* 0x00001fff00047589 */ /* 0x000e2200000e0000 */
[----:B------:R-:W-:Y:S01]  /*0b50*/  ELECT P0, URZ, PT ;  /* 0x00000000003f782f */ /* 0x000fe20003800000 */
[----:B------:R-:W-:Y:S01]  /*0b60*/  NOP ;  /* 0x0000000000007918 */ /* 0x000fe20000000000 */
[----:B------:R-:W-:Y:S01]  /*0b70*/  ELECT P1, URZ, PT ;  /* 0x00000000003f782f */ /* 0x000fe20003820000 */
[----:B------:R-:W1:Y:S01]  /*0b80*/  SHFL.IDX PT, R3, R0, RZ, 0x1f ;  /* 0x00001fff00037589 */ /* 0x000e6200000e0000 */
[----:B------:R-:W-:Y:S01]  /*0b90*/  UMOV UR4, 0x20 ;  /* 0x0000002000047882 */ /* 0x000fe20000000000 */
[----:B------:R-:W-:Y:S01]  /*0ba0*/  UMOV UR12, 0x80 ;  /* 0x00000080000c7882 */ /* 0x000fe20000000000 */
[----:B------:R-:W-:Y:S01]  /*0bb0*/  NOP ;  /* 0x0000000000007918 */ /* 0x000fe20000000000 */
[----:B------:R2:W3:Y:S01]  /*0bc0*/  SHFL.IDX PT, R17, R2, RZ, 0x1f ;  /* 0x00001fff02117589 */ /* 0x0004e200000e0000 */
[----:B------:R-:W-:Y:S01]  /*0bd0*/  ULDC.64 UR22, c[0x0][0x208] ;  /* 0x0000820000167ab9 */ /* 0x000fe20000000a00 */
[----:B0-----:R-:W-:-:S02]  /*0be0*/  ISETP.NE.OR P0, PT, R4, RZ, !P0 ;  /* 0x000000ff0400720c */ /* 0x001fc40004705670 */
[----:B-1----:R-:W-:Y:S02]  /*0bf0*/  ISETP.NE.OR P1, PT, R3, RZ, !P1 ;  /* 0x000000ff0300720c */ /* 0x002fe40004f25670 */
[----:B------:R-:W-:-:S04]  /*0c00*/  SHF.R.S32.HI R3, RZ, 0x1f, R6 ;  /* 0x0000001fff037819 */ /* 0x000fc80000011406 */
[----:B------:R-:W-:-:S05]  /*0c10*/  LEA.HI R3, R3, R6, RZ, 0x7 ;  /* 0x0000000603037211 */ /* 0x000fca00078f38ff */
[----:B------:R-:W-:Y:S01]  /*0c20*/  VOTEU.ALL UP0, P0 ;  /* 0x00000000003f7886 */ /* 0x000fe20000000000 */
[----:B------:R-:W-:Y:S01]  /*0c30*/  LOP3.LUT R3, R3, 0xffffff80, RZ, 0xc0, !PT ;  /* 0xffffff8003037812 */ /* 0x000fe200078ec0ff */
[----:B------:R-:W-:-:S03]  /*0c40*/  VOTEU.ALL UP1, P1 ;  /* 0x00000000003f7886 */ /* 0x000fc60000820000 */
[----:B------:R-:W0:Y:S01]  /*0c50*/  @!UP0 S2UR UR7, SR_CgaCtaId ;  /* 0x00000000000789c3 */ /* 0x000e220000008800 */
[----:B------:R-:W-:Y:S01]  /*0c60*/  @!UP0 UMOV UR6, 0x400 ;  /* 0x0000040000068882 */ /* 0x000fe20000000000 */
[----:B------:R-:W-:-:S04]  /*0c70*/  @!UP0 UIADD3 UR4, -UR4, 0x100000, URZ ;  /* 0x0010000004048890 */ /* 0x000fc8000fffe13f */
[----:B------:R-:W-:Y:S02]  /*0c80*/  @!UP0 USHF.L.U32 UR5, UR4, 0xb, URZ ;  /* 0x0000000b04058899 */ /* 0x000fe4000800063f */
[----:B------:R-:W-:Y:S01]  /*0c90*/  @!UP0 USHF.L.U32 UR4, UR4, 0x1, URZ ;  /* 0x0000000104048899 */ /* 0x000fe2000800063f */
[----:B------:R-:W-:Y:S01]  /*0ca0*/  IMAD.IADD R16, R6, 0x1, -R3 ;  /* 0x0000000106107824 */ /* 0x000fe200078e0a03 */
[----:B------:R-:W-:Y:S01]  /*0cb0*/  @!UP1 UMOV UR10, 0x400 ;  /* 0x00000400000a9882 */ /* 0x000fe20000000000 */
[----:B------:R-:W-:Y:S01]  /*0cc0*/  VOTEU.ALL UP2, P1 ;  /* 0x00000000003f7886 */ /* 0x000fe20000840000 */
[----:B------:R-:W-:Y:S01]  /*0cd0*/  VOTEU.ALL UP3, P1 ;  /* 0x00000000003f7886 */ /* 0x000fe20000860000 */
[----:B------:R-:W-:Y:S01]  /*0ce0*/  VOTEU.ALL UP4, P1 ;  /* 0x00000000003f7886 */ /* 0x000fe20000880000 */
[----:B------:R-:W1:Y:S01]  /*0cf0*/  @!UP1 S2UR UR11, SR_CgaCtaId ;  /* 0x00000000000b99c3 */ /* 0x000e620000008800 */
[----:B------:R-:W-:Y:S01]  /*0d00*/  VOTEU.ALL UP5, P1 ;  /* 0x00000000003f7886 */ /* 0x000fe200008a0000 */
[----:B------:R-:W-:Y:S01]  /*0d10*/  ISETP.NE.AND P1, PT, RZ, UR16, PT ;  /* 0x00000010ff007c0c */ /* 0x000fe2000bf25270 */
[----:B0-----:R-:W-:-:S02]  /*0d20*/  @!UP0 ULEA UR9, UR7, UR6, 0x18 ;  /* 0x0000000607098291 */ /* 0x001fc4000f8ec03f */
[----:B------:R-:W-:-:S04]  /*0d30*/  @!UP1 UIADD3 UR6, -UR12, 0x100000, URZ ;  /* 0x001000000c069890 */ /* 0x000fc8000fffe13f */
[----:B------:R-:W-:Y:S02]  /*0d40*/  @!UP1 USHF.L.U32 UR7, UR6, 0xb, URZ ;  /* 0x0000000b06079899 */ /* 0x000fe4000800063f */
[----:B------:R-:W-:Y:S01]  /*0d50*/  @!UP1 USHF.L.U32 UR6, UR6, 0x1, URZ ;  /* 0x0000000106069899 */ /* 0x000fe2000800063f */
[----:B------:R-:W-:Y:S01]  /*0d60*/  VOTEU.ALL UP0, P0 ;  /* 0x00000000003f7886 */ /* 0x000fe20000000000 */
[----:B-1----:R-:W-:Y:S01]  /*0d70*/  @!UP1 ULEA UR10, UR11, UR10, 0x18 ;  /* 0x0000000a0b0a9291 */ /* 0x002fe2000f8ec03f */
[----:B------:R-:W-:Y:S01]  /*0d80*/  VOTEU.ALL UP1, P0 ;  /* 0x00000000003f7886 */ /* 0x000fe20000020000 */
[----:B------:R-:W0:Y:S02]  /*0d90*/  FENCE.VIEW.ASYNC.S ;  /* 0x00000000000073c6 */ /* 0x000e240000000000 */
[----:B0-----:R-:W0:Y:S02]  /*0da0*/  @!UP0 SYNCS.EXCH.64 URZ, [UR9+0x430], UR4 ;  /* 0x00043004093f85b2 */ /* 0x001e240008000100 */
[----:B------:R1:W0:Y:S01]  /*0db0*/  @!UP1 SYNCS.EXCH.64 URZ, [UR9+0x438], UR4 ;  /* 0x00043804093f95b2 */ /* 0x0002220008000100 */
[----:B------:R-:W-:Y:S01]  /*0dc0*/  NOP ;  /* 0x0000000000007918 */ /* 0x000fe20000000000 */
[----:B-1----:R-:W-:-:S02]  /*0dd0*/  ULDC.64 UR4, c[0x0][0x598] ;  /* 0x0001660000047ab9 */ /* 0x002fc40000000a00 */
[----:B------:R-:W-:Y:S02]  /*0de0*/  ISETP.NE.U32.AND P0, PT, RZ, UR4, PT ;  /* 0x00000004ff007c0c */ /* 0x000fe4000bf05070 */
[----:B------:R2:W0:Y:S02]  /*0df0*/  @!UP2 SYNCS.EXCH.64 URZ, [UR10+0x410], UR6 ;  /* 0x000410060a3fa5b2 */ /* 0x0004240008000100 */
[----:B------:R-:W-:Y:S01]  /*0e00*/  ISETP.NE.AND.EX P0, PT, RZ, UR5, PT, P0 ;  /* 0x00000005ff007c0c */ /* 0x000fe2000bf05300 */
[----:B------:R2:W0:Y:S01]  /*0e10*/  @!UP3 SYNCS.EXCH.64 URZ, [UR10+0x418], UR6 ;  /* 0x000418060a3fb5b2 */ /* 0x0004220008000100 */
[----:B------:R2:W0:Y:S01]  /*0e20*/  @!UP4 SYNCS.EXCH.64 URZ, [UR10+0x420], UR6 ;  /* 0x000420060a3fc5b2 */ /* 0x0004220008000100 */
[----:B------:R2:W0:Y:S01]  /*0e30*/  @!UP5 SYNCS.EXCH.64 URZ, [UR10+0x428], UR6 ;  /* 0x000428060a3fd5b2 */ /* 0x0004220008000100 */
[----:B------:R-:W-:Y:S01]  /*0e40*/  NOP ;  /* 0x0000000000007918 */ /* 0x000fe20000000000 */
[----:B0-----:R-:W-:Y:S08]  /*0e50*/  BAR.SYNC.DEFER_BLOCKING 0x0 ;  /* 0x0000000000007b1d */ /* 0x001ff00000010000 */
[----:B--23--:R-:W-:Y:S05]  /*0e60*/  @!P0 BRA `(.L_x_4) ;  /* 0x00000000001c8947 */ /* 0x00cfea0003800000 */
[----:B------:R-:W0:Y:S02]  /*0e70*/  LDC.64 R2, c[0x0][0x598] ;  /* 0x00016600ff027b82 */ /* 0x000e240000000a00 */
[----:B0-----:R-:W2:Y:S02]  /*0e80*/  LDG.E.64 R2, desc[UR22][R2.64] ;  /* 0x0000001602027981 */ /* 0x001ea4000c1e1b00 */
[----:B--2---:R-:W-:-:S04]  /*0e90*/  ISETP.NE.U32.AND P0, PT, R2, RZ, PT ;  /* 0x000000ff0200720c */ /* 0x004fc80003f05070 */
[----:B------:R-:W-:-:S13]  /*0ea0*/  ISETP.NE.AND.EX P0, PT, R3, RZ, PT, P0 ;  /* 0x000000ff0300720c */ /* 0x000fda0003f05300 */
[----:B------:R-:W-:Y:S05]  /*0eb0*/  @!P0 BRA `(.L_x_4) ;  /* 0x0000000000088947 */ /* 0x000fea0003800000 */
[----:B------:R2:W5:Y:S01]  /*0ec0*/  LD.E R5, desc[UR22][R2.64] ;  /* 0x0000001602057980 */ /* 0x000562000c101900 */
[----:B------:R-:W-:Y:S05]  /*0ed0*/  BRA `(.L_x_5) ;  /* 0x0000000000207947 */ /* 0x000fea0003800000 */
.L_x_4:
[----:B------:R-:W-:Y:S02]  /*0ee0*/  ULDC.64 UR4, c[0x0][0x588] ;  /* 0x0001620000047ab9 */ /* 0x000fe40000000a00 */
[----:B------:R-:W-:-:S04]  /*0ef0*/  ISETP.NE.U32.AND P0, PT, RZ, UR4, PT ;  /* 0x00000004ff007c0c */ /* 0x000fc8000bf05070 */
[----:B------:R-:W-:-:S13]  /*0f00*/  ISETP.NE.AND.EX P0, PT, RZ, UR5, PT, P0 ;  /* 0x00000005ff007c0c */ /* 0x000fda000bf05300 */
[----:B------:R-:W-:Y:S05]  /*0f10*/  @!P0 BRA `(.L_x_6) ;  /* 0x00000000000c8947 */ /* 0x000fea0003800000 */
[----:B------:R-:W0:Y:S02]  /*0f20*/  LDC.64 R2, c[0x0][0x588] ;  /* 0x00016200ff027b82 */ /* 0x000e240000000a00 */
[----:B0-----:R0:W5:Y:S01]  /*0f30*/  LDG.E R5, desc[UR22][R2.64] ;  /* 0x0000001602057981 */ /* 0x001162000c1e1900 */
[----:B------:R-:W-:Y:S05]  /*0f40*/  BRA `(.L_x_5) ;  /* 0x0000000000047947 */ /* 0x000fea0003800000 */
.L_x_6:
[----:B------:R-:W1:Y:S02]  /*0f50*/  LDC R5, c[0x0][0x580] ;  /* 0x00016000ff057b82 */ /* 0x000e640000000800 */
.L_x_5:
[----:B------:R-:W-:Y:S02]  /*0f60*/  ULDC.64 UR4, c[0x0][0x5a0] ;  /* 0x0001680000047ab9 */ /* 0x000fe40000000a00 */
[----:B------:R-:W-:-:S04]  /*0f70*/  ISETP.NE.U32.AND P0, PT, RZ, UR4, PT ;  /* 0x00000004ff007c0c */ /* 0x000fc8000bf05070 */
[----:B------:R-:W-:-:S13]  /*0f80*/  ISETP.NE.AND.EX P0, PT, RZ, UR5, PT, P0 ;  /* 0x00000005ff007c0c */ /* 0x000fda000bf05300 */
[----:B------:R-:W-:Y:S05]  /*0f90*/  @!P0 BRA `(.L_x_7) ;  /* 0x00000000001c8947 */ /* 0x000fea0003800000 */
[----:B0-2---:R-:W0:Y:S02]  /*0fa0*/  LDC.64 R2, c[0x0][0x5a0] ;  /* 0x00016800ff027b82 */ /* 0x005e240000000a00 */
[----:B0-----:R-:W2:Y:S02]  /*0fb0*/  LDG.E.64 R2, desc[UR22][R2.64] ;  /* 0x0000001602027981 */ /* 0x001ea4000c1e1b00 */
[----:B--2---:R-:W-:-:S04]  /*0fc0*/  ISETP.NE.U32.AND P0, PT, R2, RZ, PT ;  /* 0x000000ff0200720c */ /* 0x004fc80003f05070 */
[----:B------:R-:W-:-:S13]  /*0fd0*/  ISETP.NE.AND.EX P0, PT, R3, RZ, PT, P0 ;  /* 0x000000ff0300720c */ /* 0x000fda0003f05300 */
[----:B------:R-:W-:Y:S05]  /*0fe0*/  @!P0 BRA `(.L_x_7) ;  /* 0x0000000000088947 */ /* 0x000fea0003800000 */
[----:B------:R0:W5:Y:S01]  /*0ff0*/  LD.E R8, desc[UR22][R2.64] ;  /* 0x0000001602087980 */ /* 0x000162000c101900 */
[----:B------:R-:W-:Y:S05]  /*1000*/  BRA `(.L_x_8) ;  /* 0x0000000000207947 */ /* 0x000fea0003800000 */
.L_x_7:
[----:B------:R-:W-:Y:S02]  /*1010*/  ULDC.64 UR4, c[0x0][0x590] ;  /* 0x0001640000047ab9 */ /* 0x000fe40000000a00 */
[----:B------:R-:W-:-:S04]  /*1020*/  ISETP.NE.U32.AND P0, PT, RZ, UR4, PT ;  /* 0x00000004ff007c0c */ /* 0x000fc8000bf05070 */
[----:B------:R-:W-:-:S13]  /*1030*/  ISETP.NE.AND.EX P0, PT, RZ, UR5, PT, P0 ;  /* 0x00000005ff007c0c */ /* 0x000fda000bf05300 */
[----:B------:R-:W-:Y:S05]  /*1040*/  @!P0 BRA `(.L_x_9) ;  /* 0x00000000000c8947 */ /* 0x000fea0003800000 */
[----:B------:R-:W3:Y:S02]  /*1050*/  LDC.64 R8, c[0x0][0x590] ;  /* 0x00016400ff087b82 */ /* 0x000ee40000000a00 */
[----:B---3--:R4:W5:Y:S01]  /*1060*/  LDG.E R8, desc[UR22][R8.64] ;  /* 0x0000001608087981 */ /* 0x008962000c1e1900 */
[----:B------:R-:W-:Y:S05]  /*1070*/  BRA `(.L_x_8) ;  /* 0x0000000000047947 */ /* 0x000fea0003800000 */
.L_x_9:
[----:B------:R-:W3:Y:S02]  /*1080*/  LDC R8, c[0x0][0x584] ;  /* 0x00016100ff087b82 */ /* 0x000ee40000000800 */
.L_x_8:
[----:B------:R-:W1:Y:S01]  /*1090*/  S2UR UR11, SR_CTAID.Y ;  /* 0x00000000000b79c3 */ /* 0x000e620000002600 */
[----:B------:R-:W-:Y:S01]  /*10a0*/  ULDC UR5, c[0x0][0x65c] ;  /* 0x0001970000057ab9 */ /* 0x000fe20000000800 */
[----:B------:R-:W-:Y:S01]  /*10b0*/  UISETP.NE.AND UP0, UPT, UR16, 0x2, UPT ;  /* 0x000000021000788c */ /* 0x000fe2000bf05270 */
[----:B------:R-:W-:Y:S01]  /*10c0*/  PRMT R7, RZ, 0x7610, R7 ;  /* 0x00007610ff077816 */ /* 0x000fe20000000007 */
[----:B------:R-:W-:Y:S01]  /*10d0*/  UISETP.NE.AND UP2, UPT, UR5, 0x1, UPT ;  /* 0x000000010500788c */ /* 0x000fe2000bf45270 */
[----:B------:R-:W-:-:S03]  /*10e0*/  IMAD.MOV.U32 R4, RZ, RZ, -0x1 ;  /* 0xffffffffff047424 */ /* 0x000fc600078e00ff */
[----:B------:R-:W4:Y:S07]  /*10f0*/  S2UR UR4, SR_CTAID.X ;  /* 0x00000000000479c3 */ /* 0x000f2e0000002500 */
[----:B------:R-:W-:Y:S01]  /*1100*/  @UP2 ULDC UR14, c[0x0][0x10] ;  /* 0x00000400000e2ab9 */ /* 0x000fe20000000800 */
[----:B------:R-:W-:Y:S01]  /*1110*/  @UP2 UMOV UR7, URZ ;  /* 0x0000003f00072c82 */ /* 0x000fe20008000000 */
[----:B------:R-:W-:Y:S01]  /*1120*/  @UP2 UMOV UR5, URZ ;  /* 0x0000003f00052c82 */ /* 0x000fe20008000000 */
[----:B------:R-:W-:Y:S01]  /*1130*/  @!UP2 ULDC UR10, c[0x0][0xc] ;  /* 0x00000300000aaab9 */ /* 0x000fe20000000800 */
[----:B0-2---:R-:W0:Y:S01]  /*1140*/  LDC.64 R2, c[0x0][0x650] ;  /* 0x00019400ff027b82 */ /* 0x005e220000000a00 */
[----:B-1----:R-:W-:-:S02]  /*1150*/  @UP2 UMOV UR9, UR11 ;  /* 0x0000000b00092c82 */ /* 0x002fc40008000000 */
[----:B------:R-:W-:Y:S01]  /*1160*/  @UP2 UMOV UR6, UR9 ;  /* 0x0000000900062c82 */ /* 0x000fe20008000000 */
[----:B------:R-:W-:Y:S01]  /*1170*/  @!UP2 UMOV UR9, UR11 ;  /* 0x0000000b0009ac82 */ /* 0x000fe20008000000 */
[----:B----4-:R-:W-:-:S03]  /*1180*/  @UP2 UIMAD.WIDE.U32 UR14, UR4, UR14, UR6 ;  /* 0x0000000e040e22a5 */ /* 0x010fc6000f8e0006 */
[----:B------:R-:W-:Y:S01]  /*1190*/  ULDC UR6, c[0x0][0xc] ;  /* 0x0000030000067ab9 */ /* 0x000fe20000000800 */
[----:B------:R-:W-:Y:S01]  /*11a0*/  @UP2 UIADD3 UR15, UR15, UR5, URZ ;  /* 0x000000050f0f2290 */ /* 0x000fe2000fffe03f */
[----:B------:R-:W-:Y:S02]  /*11b0*/  ULDC UR7, c[0x0][0x10] ;  /* 0x0000040000077ab9 */ /* 0x000fe40000000800 */
[----:B------:R-:W-:Y:S01]  /*11c0*/  UMOV UR5, URZ ;  /* 0x0000003f00057c82 */ /* 0x000fe20008000000 */
[----:B------:R-:W-:Y:S02]  /*11d0*/  UIMAD.WIDE.U32 UR6, UR6, UR7, URZ ;  /* 0x00000007060672a5 */ /* 0x000fe4000f8e003f */
[----:B------:R-:W-:Y:S01]  /*11e0*/  @!UP2 UIMAD.WIDE.U32 UR10, UR10, UR9, UR4 ;  /* 0x000000090a0aa2a5 */ /* 0x000fe2000f8e0004 */
[----:B------:R-:W-:Y:S02]  /*11f0*/  ULDC UR12, c[0x0][0x14] ;  /* 0x00000500000c7ab9 */ /* 0x000fe40000000800 */
[----:B------:R-:W-:-:S02]  /*1200*/  UIMAD.WIDE.U32 UR20, UR6, UR12, URZ ;  /* 0x0000000c061472a5 */ /* 0x000fc4000f8e003f */
[----:B------:R-:W-:Y:S02]  /*1210*/  UIMAD UR7, UR7, UR12, URZ ;  /* 0x0000000c070772a4 */ /* 0x000fe4000f8e023f */
[----:B------:R-:W-:Y:S01]  /*1220*/  @!UP2 UMOV UR14, UR10 ;  /* 0x0000000a000eac82 */ /* 0x000fe20008000000 */
[----:B------:R-:W-:Y:S01]  /*1230*/  @!UP2 UMOV UR15, UR11 ;  /* 0x0000000b000fac82 */ /* 0x000fe20008000000 */
[----:B------:R-:W-:Y:S02]  /*1240*/  UIADD3 UR7, UR21, UR7, URZ ;  /* 0x0000000715077290 */ /* 0x000fe4000fffe03f */
[----:B------:R-:W-:-:S04]  /*1250*/  UIADD3 UR6, UP1, UR14, UR20, URZ ;  /* 0x000000140e067290 */ /* 0x000fc8000ff3e03f */
[----:B------:R-:W-:Y:S02]  /*1260*/  UIADD3.X UR10, UR15, UR7, URZ, UP1, !UPT ;  /* 0x000000070f0a7290 */ /* 0x000fe40008ffe43f */
[----:B------:R-:W-:Y:S02]  /*1270*/  USEL UR6, UR6, UR14, !UP0 ;  /* 0x0000000e06067287 */ /* 0x000fe4000c000000 */
[----:B------:R-:W-:-:S04]  /*1280*/  USEL UR10, UR10, UR15, !UP0 ;  /* 0x0000000f0a0a7287 */ /* 0x000fc8000c000000 */
[----:B0-----:R-:W-:Y:S01]  /*1290*/  ISETP.LE.U32.AND P0, PT, R2, UR6, PT ;  /* 0x0000000602007c0c */ /* 0x001fe2000bf03070 */
[----:B------:R-:W-:Y:S02]  /*12a0*/  IMAD.MOV.U32 R2, RZ, RZ, -0x1 ;  /* 0xffffffffff027424 */ /* 0x000fe400078e00ff */
[----:B------:R-:W-:Y:S02]  /*12b0*/  IMAD.U32 R0, RZ, RZ, UR10 ;  /* 0x0000000aff007e24 */ /* 0x000fe4000f8e00ff */
[----:B------:R-:W-:-:S03]  /*12c0*/  IMAD.U32 R9, RZ, RZ, UR10 ;  /* 0x0000000aff097e24 */ /* 0x000fc6000f8e00ff */
[----:B------:R-:W-:Y:S01]  /*12d0*/  ISETP.GE.U32.AND.EX P0, PT, R0, R3, PT, P0 ;  /* 0x000000030000720c */ /* 0x000fe20003f06100 */
[----:B------:R-:W-:Y:S02]  /*12e0*/  IMAD.U32 R0, RZ, RZ, UR6 ;  /* 0x00000006ff007e24 */ /* 0x000fe4000f8e00ff */
[----:B------:R-:W-:-:S10]  /*12f0*/  IMAD.MOV.U32 R3, RZ, RZ, -0x1 ;  /* 0xffffffffff037424 */ /* 0x000fd400078e00ff */
[----:B------:R-:W-:Y:S05]  /*1300*/  @P0 BRA `(.L_x_10) ;  /* 0x0000000400880947 */ /* 0x000fea0003800000 */
[----:B------:R-:W-:Y:S01]  /*1310*/  I2FP.F32.U32 R2, UR4 ;  /* 0x0000000400027c45 */ /* 0x000fe20008201000 */
[----:B------:R-:W-:Y:S01]  /*1320*/  ULDC.64 UR18, c[0x0][0x628] ;  /* 0x00018a0000127ab9 */ /* 0x000fe20000000a00 */
[----:B------:R-:W-:Y:S01]  /*1330*/  ULDC UR6, c[0x0][0x150] ;  /* 0x0000540000067ab9 */ /* 0x000fe20000000800 */
[----:B------:R-:W-:Y:S01]  /*1340*/  ISETP.NE.U32.AND P0, PT, RZ, UR18, PT ;  /* 0x00000012ff007c0c */ /* 0x000fe2000bf05070 */
[----:B------:R-:W-:Y:S01]  /*1350*/  ULDC UR25, c[0x0][0x630] ;  /* 0x00018c0000197ab9 */ /* 0x000fe20000000800 */
[----:B------:R-:W-:Y:S01]  /*1360*/  FMUL R2, R2, UR6 ;  /* 0x0000000602027c20 */ /* 0x000fe20008400000 */
[----:B------:R-:W-:Y:S01]  /*1370*/  R2UR UR26, R0 ;  /* 0x00000000001a72ca */ /* 0x000fe200000e0000 */
[----:B------:R-:W-:Y:S01]  /*1380*/  ULDC UR28, c[0x0][0x154] ;  /* 0x00005500001c7ab9 */ /* 0x000fe20000000800 */
[----:B------:R-:W-:Y:S01]  /*1390*/  ISETP.NE.AND.EX P0, PT, RZ, UR19, PT, P0 ;  /* 0x00000013ff007c0c */ /* 0x000fe2000bf05300 */
[----:B------:R0:W1:Y:S01]  /*13a0*/  F2I.U32.TRUNC.NTZ R3, R2 ;  /* 0x0000000200037305 */ /* 0x000062000020f000 */
[----:B------:R-:W-:-:S02]  /*13b0*/  R2UR UR27, R9 ;  /* 0x00000000091b72ca */ /* 0x000fc400000e0000 */
[----:B------:R-:W-:Y:S02]  /*13c0*/  R2UR UR10, R0 ;  /* 0x00000000000a72ca */ /* 0x000fe400000e0000 */
[----:B------:R-:W-:-:S07]  /*13d0*/  R2UR UR11, R9 ;  /* 0x00000000090b72ca */ /* 0x000fce00000e0000 */
[----:B0-----:R-:W-:Y:S08]  /*13e0*/  @!P0 BRA `(.L_x_11) ;  /* 0x0000000000308947 */ /* 0x001ff00003800000 */
[----:B------:R-:W-:Y:S01]  /*13f0*/  R2UR UR10, R0 ;  /* 0x00000000000a72ca */ /* 0x000fe200000e0000 */
[----:B------:R-:W-:Y:S01]  /*1400*/  ULDC UR6, c[0x0][0x634] ;  /* 0x00018d0000067ab9 */ /* 0x000fe20000000800 */
[----:B------:R-:W-:-:S11]  /*1410*/  R2UR UR12, R9 ;  /* 0x00000000090c72ca */ /* 0x000fd600000e0000 */
[----:B------:R-:W-:-:S04]  /*1420*/  UIADD3 UR6, UP1, UR10, UR6, URZ ;  /* 0x000000060a067290 */ /* 0x000fc8000ff3e03f */
[----:B------:R-:W-:-:S04]  /*1430*/  UIADD3.X UR12, URZ, UR12, URZ, UP1, !UPT ;  /* 0x0000000c3f0c7290 */ /* 0x000fc80008ffe43f */
[----:B------:R-:W-:-:S04]  /*1440*/  UIMAD.WIDE.U32 UR10, UR12, UR18, URZ ;  /* 0x000000120c0a72a5 */ /* 0x000fc8000f8e003f */
[----:B------:R-:W-:Y:S02]  /*1450*/  UIMAD.WIDE.U32 UR14, UP1, UR6, UR19, UR10 ;  /* 0x00000013060e72a5 */ /* 0x000fe4000f82000a */
[----:B------:R-:W-:Y:S02]  /*1460*/  UIMAD.WIDE.U32 UR10, UR6, UR18, URZ ;  /* 0x00000012060a72a5 */ /* 0x000fe4000f8e003f */
[----:B------:R-:W-:Y:S02]  /*1470*/  UIADD3.X UR17, URZ, URZ, URZ, UP1, !UPT ;  /* 0x0000003f3f117290 */ /* 0x000fe40008ffe43f */
[----:B------:R-:W-:Y:S01]  /*1480*/  UIADD3 URZ, UP1, UR11, UR14, URZ ;  /* 0x0000000e0b3f7290 */ /* 0x000fe2000ff3e03f */
[----:B------:R-:W-:-:S03]  /*1490*/  UMOV UR16, UR15 ;  /* 0x0000000f00107c82 */ /* 0x000fc60008000000 */
[----:B------:R-:W-:-:S12]  /*14a0*/  UIMAD.WIDE.U32.X UR10, UR12, UR19, UR16, UP1 ;  /* 0x000000130c0a72a5 */ /* 0x000fd800088e0410 */
.L_x_11:
[----:B------:R-:W-:Y:S01]  /*14b0*/  USHF.R.U64 UR5, UR10, UR25, UR11 ;  /* 0x000000190a057299 */ /* 0x000fe2000800120b */
[----:B------:R-:W-:Y:S01]  /*14c0*/  I2FP.F32.U32 R2, UR9 ;  /* 0x0000000900027c45 */ /* 0x000fe20008201000 */
[----:B------:R-:W-:Y:S01]  /*14d0*/  USHF.R.U32.HI UR6, URZ, UR25, UR11 ;  /* 0x000000193f067299 */ /* 0x000fe2000801160b */
[----:B-1----:R-:W-:Y:S01]  /*14e0*/  R2UR UR16, R3 ;  /* 0x00000000031072ca */ /* 0x002fe200000e0000 */
[----:B------:R-:W-:Y:S02]  /*14f0*/  UIADD3 UR19, UP1, URZ, -UR5, URZ ;  /* 0x800000053f137290 */ /* 0x000fe4000ff3e03f */
[----:B------:R-:W-:Y:S01]  /*1500*/  FMUL R2, R2, UR28 ;  /* 0x0000001c02027c20 */ /* 0x000fe20008400000 */
[----:B------:R-:W-:Y:S01]  /*1510*/  ULDC.64 UR10, c[0x0][0x620] ;  /* 0x00018800000a7ab9 */ /* 0x000fe20000000a00 */
[----:B------:R-:W-:Y:S01]  /*1520*/  UIADD3.X UR6, URZ, ~UR6, URZ, UP1, !UPT ;  /* 0x800000063f067290 */ /* 0x000fe20008ffe43f */
[----:B------:R-:W-:Y:S01]  /*1530*/  UMOV UR14, UR26 ;  /* 0x0000001a000e7c82 */ /* 0x000fe20008000000 */
[----:B------:R-:W-:-:S02]  /*1540*/  UMOV UR15, UR27 ;  /* 0x0000001b000f7c82 */ /* 0x000fc40008000000 */
[----:B------:R-:W-:Y:S01]  /*1550*/  UIMAD UR6, UR6, UR10, URZ ;  /* 0x0000000a060672a4 */ /* 0x000fe2000f8e023f */
[----:B------:R-:W0:Y:S01]  /*1560*/  F2I.U32.TRUNC.NTZ R2, R2 ;  /* 0x0000000200027305 */ /* 0x000e22000020f000 */
[----:B------:R-:W-:Y:S02]  /*1570*/  UIMAD.WIDE.U32 UR14, UR19, UR10, UR14 ;  /* 0x0000000a130e72a5 */ /* 0x000fe4000f8e000e */
[----:B------:R-:W-:Y:S01]  /*1580*/  UIMAD UR19, UR19, UR11, UR6 ;  /* 0x0000000b131372a4 */ /* 0x000fe2000f8e0206 */
[----:B------:R-:W-:Y:S01]  /*1590*/  ULDC UR30, c[0x0][0x658] ;  /* 0x00019600001e7ab9 */ /* 0x000fe20000000800 */
[----:B------:R-:W-:Y:S02]  /*15a0*/  UMOV UR28, 0xffffffff ;  /* 0xffffffff001c7882 */ /* 0x000fe40000000000 */
[----:B------:R-:W-:Y:S01]  /*15b0*/  UIADD3 UR19, UR15, UR19, URZ ;  /* 0x000000130f137290 */ /* 0x000fe2000fffe03f */
[----:B------:R-:W-:Y:S01]  /*15c0*/  ULDC UR25, c[0x0][0x618] ;  /* 0x0001860000197ab9 */ /* 0x000fe20000000800 */
[----:B------:R-:W-:Y:S01]  /*15d0*/  ULDC.64 UR10, c[0x0][0x640] ;  /* 0x00019000000a7ab9 */ /* 0x000fe20000000a00 */
[----:B------:R-:W-:Y:S01]  /*15e0*/  USHF.L.U32 UR15, UR28, UR30, URZ ;  /* 0x0000001e1c0f7299 */ /* 0x000fe2000800063f */
[----:B------:R-:W-:Y:S01]  /*15f0*/  ISETP.NE.U32.AND P0, PT, RZ, UR10, PT ;  /* 0x0000000aff007c0c */ /* 0x000fe2000bf05070 */
[----:B------:R-:W-:-:S02]  /*1600*/  USHF.R.U64 UR28, UR14, UR25, UR19 ;  /* 0x000000190e1c7299 */ /* 0x000fc40008001213 */
[----:B------:R-:W-:Y:S01]  /*1610*/  USHF.R.U32.HI UR14, URZ, UR25, UR19 ;  /* 0x000000193f0e7299 */ /* 0x000fe20008011613 */
[----:B0-----:R-:W-:Y:S01]  /*1620*/  R2UR UR18, R2 ;  /* 0x00000000021272ca */ /* 0x001fe200000e0000 */
[----:B------:R-:W-:Y:S01]  /*1630*/  ULDC UR27, c[0x0][0x608] ;  /* 0x00018200001b7ab9 */ /* 0x000fe20000000800 */
[----:B------:R-:W-:Y:S01]  /*1640*/  ISETP.NE.AND.EX P0, PT, RZ, UR11, PT, P0 ;  /* 0x0000000bff007c0c */ /* 0x000fe2000bf05300 */
[----:B------:R-:W-:Y:S02]  /*1650*/  USHF.R.U64 UR32, UR28, UR27, UR14 ;  /* 0x0000001b1c207299 */ /* 0x000fe4000800120e */
[----:B------:R-:W-:Y:S01]  /*1660*/  USHF.R.U32.HI UR14, URZ, UR27, UR14 ;  /* 0x0000001b3f0e7299 */ /* 0x000fe2000801160e */
[----:B------:R-:W-:Y:S01]  /*1670*/  UMOV UR26, 0x1 ;  /* 0x00000001001a7882 */ /* 0x000fe20000000000 */
[----:B------:R-:W-:Y:S02]  /*1680*/  UIADD3 UR16, -UR16, URZ, URZ ;  /* 0x0000003f10107290 */ /* 0x000fe4000fffe13f */
[----:B------:R-:W-:-:S02]  /*1690*/  USHF.R.U64 UR33, UR32, UR30, UR14 ;  /* 0x0000001e20217299 */ /* 0x000fc4000800120e */
[----:B------:R-:W-:Y:S01]  /*16a0*/  USHF.L.U32 UR25, UR26, UR30, URZ ;  /* 0x0000001e1a197299 */ /* 0x000fe2000800063f */
[----:B------:R-:W-:Y:S01]  /*16b0*/  ULDC UR17, c[0x0][0x144] ;  /* 0x0000510000117ab9 */ /* 0x000fe20000000800 */
[----:B------:R-:W-:Y:S01]  /*16c0*/  ULDC UR6, c[0x0][0x600] ;  /* 0x0001800000067ab9 */ /* 0x000fe20000000800 */
[----:B------:R-:W-:Y:S02]  /*16d0*/  ULOP3.LUT UR26, URZ, UR15, URZ, 0x33, !UPT ;  /* 0x0000000f3f1a7292 */ /* 0x000fe4000f8e333f */
[----:B------:R-:W-:Y:S02]  /*16e0*/  USHF.R.U32.HI UR15, URZ, UR30, UR14 ;  /* 0x0000001e3f0f7299 */ /* 0x000fe4000801160e */
[----:B------:R-:W-:Y:S02]  /*16f0*/  UIADD3 UR12, UR6, -0x1, URZ ;  /* 0xffffffff060c7890 */ /* 0x000fe4000fffe03f */
[----:B------:R-:W-:Y:S02]  /*1700*/  UIADD3 UR29, -UR18, URZ, URZ ;  /* 0x0000003f121d7290 */ /* 0x000fe4000fffe13f */
[----:B------:R-:W-:Y:S01]  /*1710*/  UIMAD UR4, UR17, UR16, UR4 ;  /* 0x00000010110472a4 */ /* 0x000fe2000f8e0204 */
[----:B------:R-:W-:Y:S01]  /*1720*/  ULDC UR34, c[0x0][0x148] ;  /* 0x0000520000227ab9 */ /* 0x000fe20000000800 */
[----:B------:R-:W-:Y:S01]  /*1730*/  ULDC UR30, c[0x0][0x648] ;  /* 0x00019200001e7ab9 */ /* 0x000fe20000000800 */
[----:B------:R-:W-:Y:S01]  /*1740*/  ULDC UR31, c[0x0][0x638] ;  /* 0x00018e00001f7ab9 */ /* 0x000fe20000000800 */
[----:B------:R-:W-:Y:S01]  /*1750*/  UMOV UR14, UR33 ;  /* 0x00000021000e7c82 */ /* 0x000fe20008000000 */
[----:B------:R-:W-:Y:S07]  /*1760*/  @!P0 BRA `(.L_x_12) ;  /* 0x0000000000308947 */ /* 0x000fee0003800000 */
[----:B------:R-:W-:Y:S02]  /*1770*/  ULDC UR18, c[0x0][0x64c] ;  /* 0x0001930000127ab9 */ /* 0x000fe40000000800 */
        /* <DEDUP_REMOVED lines=8> */
[----:B------:R-:W-:-:S07]  /*1800*/  UIMAD.WIDE.U32.X UR10, UR27, UR11, UR18, UP1 ;  /* 0x0000000b1b0a72a5 */ /* 0x000fce00088e0412 */
[----:B------:R-:W-:Y:S01]  /*1810*/  UMOV UR14, UR10 ;  /* 0x0000000a000e7c82 */ /* 0x000fe20008000000 */
[----:B------:R-:W-:-:S05]  /*1820*/  UMOV UR15, UR11 ;  /* 0x0000000b000f7c82 */ /* 0x000fca0008000000 */
.L_x_12:
[----:B------:R-:W-:Y:S01]  /*1830*/  USHF.R.U64 UR10, UR14, UR30, UR15 ;  /* 0x0000001e0e0a7299 */ /* 0x000fe2000800120f */
[----:B------:R-:W-:Y:S01]  /*1840*/  IMAD.MOV.U32 R7, RZ, RZ, 0x1 ;  /* 0x00000001ff077424 */ /* 0x000fe200078e00ff */
[----:B------:R-:W-:Y:S01]  /*1850*/  @UP2 UIMAD UR4, UR34, UR29, UR9 ;  /* 0x0000001d220422a4 */ /* 0x000fe2000f8e0209 */
[----:B------:R-:W-:Y:S01]  /*1860*/  IMAD.U32 R2, RZ, RZ, UR5 ;  /* 0x00000005ff027e24 */ /* 0x000fe2000f8e00ff */
[----:B------:R-:W-:Y:S02]  /*1870*/  ULOP3.LUT UR26, UR32, UR26, URZ, 0xc0, !UPT ;  /* 0x0000001a201a7292 */ /* 0x000fe4000f8ec03f */
[----:B------:R-:W-:Y:S02]  /*1880*/  UIADD3 UR9, -UR10, URZ, URZ ;  /* 0x0000003f0a097290 */ /* 0x000fe4000fffe13f */
[----:B------:R-:W-:Y:S02]  /*1890*/  ULOP3.LUT UR12, UR28, UR12, URZ, 0xc0, !UPT ;  /* 0x0000000c1c0c7292 */ /* 0x000fe4000f8ec03f */
[----:B------:R-:W-:-:S02]  /*18a0*/  UIMAD UR25, UR25, UR10, UR26 ;  /* 0x0000000a191972a4 */ /* 0x000fc4000f8e021a */
[----:B------:R-:W-:Y:S01]  /*18b0*/  UIMAD UR9, UR9, UR31, UR33 ;  /* 0x0000001f090972a4 */ /* 0x000fe2000f8e0221 */
[----:B------:R-:W-:Y:S02]  /*18c0*/  ULDC UR10, c[0x0][0x610] ;  /* 0x00018400000a7ab9 */ /* 0x000fe40000000800 */
[----:B------:R-:W-:Y:S02]  /*18d0*/  UIMAD UR4, UR25, UR10, UR4 ;  /* 0x0000000a190472a4 */ /* 0x000fe4000f8e0204 */
[----:B------:R-:W-:-:S04]  /*18e0*/  UIMAD UR9, UR9, UR6, UR12 ;  /* 0x00000006090972a4 */ /* 0x000fc8000f8e020c */
[----:B------:R-:W-:Y:S02]  /*18f0*/  USEL UR6, UR9, UR4, !UP2 ;  /* 0x0000000409067287 */ /* 0x000fe4000d000000 */
[----:B------:R-:W-:-:S04]  /*1900*/  USEL UR4, UR4, UR9, !UP2 ;  /* 0x0000000904047287 */ /* 0x000fc8000d000000 */
[----:B------:R-:W-:Y:S02]  /*1910*/  IMAD.U32 R3, RZ, RZ, UR6 ;  /* 0x00000006ff037e24 */ /* 0x000fe4000f8e00ff */
[----:B------:R-:W-:-:S07]  /*1920*/  IMAD.U32 R4, RZ, RZ, UR4 ;  /* 0x00000004ff047e24 */ /* 0x000fce000f8e00ff */
.L_x_10:
[----:B------:R-:W-:Y:S02]  /*1930*/  ULDC UR4, c[0x0][0x28c] ;  /* 0x0000a30000047ab9 */ /* 0x000fe40000000800 */
[----:B------:R-:W-:-:S04]  /*1940*/  UIADD3 UR4, UR4, 0x1f, URZ ;  /* 0x0000001f04047890 */ /* 0x000fc8000fffe03f */
[----:B------:R-:W-:-:S04]  /*1950*/  USHF.R.S32.HI UR5, URZ, 0x1f, UR4 ;  /* 0x0000001f3f057899 */ /* 0x000fc80008011404 */
[----:B------:R-:W-:-:S04]  /*1960*/  ULEA.HI UR5, UR5, UR4, URZ, 0x5 ;  /* 0x0000000405057291 */ /* 0x000fc8000f8f283f */
[----:B------:R-:W-:Y:S01]  /*1970*/  USHF.R.S32.HI UR14, URZ, 0x5, UR5 ;  /* 0x000000053f0e7899 */ /* 0x000fe20008011405 */
[----:B------:R-:W-:Y:S11]  /*1980*/  @!P1 BRA `(.L_x_13) ;  /* 0x0000003800789947 */ /* 0x000ff60003800000 */
[----:B------:R-:W-:-:S06]  /*1990*/  UISETP.GT.U32.AND UP1, UPT, UR24, 0x1, UPT ;  /* 0x000000011800788c */ /* 0x000fcc000bf24070 */
[----:B------:R-:W-:-:S13]  /*19a0*/  PLOP3.LUT P0, PT, PT, PT, UP1, 0x80, 0x0 ;  /* 0x000000000000781c */ /* 0x000fda0003f0f018 */
[----:B------:R-:W-:Y:S05]  /*19b0*/  @P0 EXIT ;  /* 0x000000000000094d */ /* 0x000fea0003800000 */
.L_x_14:
[----:B------:R-:W-:-:S08]  /*19c0*/  NOP ;  /* 0x0000000000007918 */ /* 0x000fd00000000000 */
[----:B------:R-:W0:Y:S02]  /*19d0*/  USETMAXREG.TRY_ALLOC.CTAPOOL UP1, 0xe8 ;  /* 0x000000e8000079c8 */ /* 0x000e240008020600 */
[----:B0-----:R-:W-:-:S13]  /*19e0*/  PLOP3.LUT P0, PT, PT, PT, UP1, 0x80, 0x0 ;  /* 0x000000000000781c */ /* 0x001fda0003f0f018 */
[----:B------:R-:W-:Y:S05]  /*19f0*/  @!P0 BRA `(.L_x_14) ;  /* 0xfffffffc00f08947 */ /* 0x000fea000383ffff */
[----:B------:R-:W-:-:S13]  /*1a00*/  LOP3.LUT P0, RZ, R7, 0xff, RZ, 0xc0, !PT ;  /* 0x000000ff07ff7812 */ /* 0x000fda000780c0ff */
[----:B------:R-:W-:Y:S05]  /*1a10*/  @!P0 EXIT ;  /* 0x000000000000894d */ /* 0x000fea0003800000 */
[----:B------:R-:W0:Y:S01]  /*1a20*/  S2UR UR5, SR_CgaCtaId ;  /* 0x00000000000579c3 */ /* 0x000e220000008800 */
[----:B------:R-:W-:Y:S01]  /*1a30*/  SHF.R.S32.HI R7, RZ, 0x1f, R16 ;  /* 0x0000001fff077819 */ /* 0x000fe20000011410 */
[----:B------:R-:W-:Y:S01]  /*1a40*/  USHF.R.U32.HI UR4, URZ, 0x6, UR14 ;  /* 0x000000063f047899 */ /* 0x000fe2000801160e */
[----:B------:R-:W-:Y:S02]  /*1a50*/  UMOV UR19, 0x400 ;  /* 0x0000040000137882 */ /* 0x000fe40000000000 */
[CC--:B------:R-:W-:Y:S01]  /*1a60*/  LEA.HI R6, R7.reuse, R16.reuse, RZ, 0x2 ;  /* 0x0000001007067211 */ /* 0x0c0fe200078f10ff */
[----:B------:R-:W-:Y:S01]  /*1a70*/  ULOP3.LUT UR18, UR14, 0x3f, URZ, 0xc0, !UPT ;  /* 0x0000003f0e127892 */ /* 0x000fe2000f8ec03f */
[----:B------:R-:W-:Y:S01]  /*1a80*/  LEA.HI R12, R7, R16, RZ, 0x5 ;  /* 0x00000010070c7211 */ /* 0x000fe200078f28ff */
[----:B------:R-:W-:Y:S01]  /*1a90*/  ULOP3.LUT UR4, UR4, 0x1, URZ, 0xc0, !UPT ;  /* 0x0000000104047892 */ /* 0x000fe2000f8ec03f */
[--C-:B------:R-:W-:Y:S01]  /*1aa0*/  SHF.R.S32.HI R11, RZ, 0x2, R6.reuse ;  /* 0x00000002ff0b7819 */ /* 0x100fe20000011406 */
[----:B------:R-:W-:Y:S01]  /*1ab0*/  USEL UR18, UR18, URZ, !UP0 ;  /* 0x0000003f12127287 */ /* 0x000fe2000c000000 */
[----:B------:R-:W-:Y:S01]  /*1ac0*/  SHF.R.S32.HI R10, RZ, 0x1f, R6 ;  /* 0x0000001fff0a7819 */ /* 0x000fe20000011406 */
[----:B------:R-:W-:Y:S01]  /*1ad0*/  UISETP.EQ.U32.AND UP0, UPT, UR4, 0x1, !UP0 ;  /* 0x000000010400788c */ /* 0x000fe2000c702070 */
[----:B------:R-:W-:Y:S01]  /*1ae0*/  LOP3.LUT R7, R6, 0xfffffffc, RZ, 0xc0, !PT ;  /* 0xfffffffc06077812 */ /* 0x000fe200078ec0ff */
[----:B------:R-:W-:Y:S01]  /*1af0*/  UISETP.LT.AND UP1, UPT, UR14, 0x1, UPT ;  /* 0x000000010e00788c */ /* 0x000fe2000bf21270 */
[----:B------:R-:W-:Y:S01]  /*1b00*/  LEA.HI R10, R10, R11, RZ, 0x3 ;  /* 0x0000000b0a0a7211 */ /* 0x000fe200078f18ff */
[----:B------:R-:W-:Y:S01]  /*1b10*/  ULDC UR6, c[0x0][0x284] ;  /* 0x0000a10000067ab9 */ /* 0x000fe20000000800 */
[----:B------:R-:W-:Y:S01]  /*1b20*/  ULOP3.LUT UR32, UR13, 0x1, URZ, 0xfc, !UPT ;  /* 0x000000010d207892 */ /* 0x000fe2000f8efc3f */
[----:B------:R-:W-:Y:S01]  /*1b30*/  IMAD.IADD R16, R16, 0x1, -R7 ;  /* 0x0000000110107824 */ /* 0x000fe200078e0a07 */
[----:B------:R-:W-:Y:S01]  /*1b40*/  LOP3.LUT R6, R10, 0xfffffff8, RZ, 0xc0, !PT ;  /* 0xfffffff80a067812 */ /* 0x000fe200078ec0ff */
[----:B------:R-:W-:Y:S01]  /*1b50*/  VIADD R10, R17, 0xffffffff ;  /* 0xffffffff110a7836 */ /* 0x000fe20000000000 */
[----:B------:R-:W-:-:S02]  /*1b60*/  USEL UR17, UR14, 0x1, UP1 ;  /* 0x000000010e117887 */ /* 0x000fc40008800000 */
[----:B------:R-:W-:Y:S01]  /*1b70*/  USHF.L.U32 UR31, UR14, 0x1, URZ ;  /* 0x000000010e1f7899 */ /* 0x000fe2000800063f */
[----:B------:R-:W-:Y:S01]  /*1b80*/  IMAD.IADD R6, R11, 0x1, -R6 ;  /* 0x000000010b067824 */ /* 0x000fe200078e0a06 */
[----:B0-----:R-:W-:Y:S01]  /*1b90*/  ULEA UR19, UR5, UR19, 0x18 ;  /* 0x0000001305137291 */ /* 0x001fe2000f8ec03f */
[C---:B------:R-:W-:Y:S01]  /*1ba0*/  ISETP.NE.AND P0, PT, R10.reuse, RZ, PT ;  /* 0x000000ff0a00720c */ /* 0x040fe20003f05270 */
[----:B------:R-:W-:Y:S01]  /*1bb0*/  IMAD.SHL.U32 R10, R10, 0x8, RZ ;  /* 0x000000080a0a7824 */ /* 0x000fe200078e00ff */
[----:B------:R-:W-:Y:S01]  /*1bc0*/  SHF.R.S32.HI R11, RZ, 0x5, R12 ;  /* 0x00000005ff0b7819 */ /* 0x000fe2000001140c */
[----:B------:R-:W-:Y:S01]  /*1bd0*/  UIADD3 UR4, UR19, 0x500, URZ ;  /* 0x0000050013047890 */ /* 0x000fe2000fffe03f */
[--C-:B------:R-:W-:Y:S01]  /*1be0*/  SHF.R.S32.HI R7, RZ, 0x1f, R6.reuse ;  /* 0x0000001fff077819 */ /* 0x100fe20000011406 */
[----:B------:R-:W-:Y:S01]  /*1bf0*/  UIADD3 UR5, UR19, 0x20500, URZ ;  /* 0x0002050013057890 */ /* 0x000fe2000fffe03f */
[----:B------:R-:W-:Y:S01]  /*1c00*/  LOP3.LUT R10, R10, 0x8, RZ, 0xc0, !PT ;  /* 0x000000080a0a7812 */ /* 0x000fe200078ec0ff */
[----:B------:R-:W-:Y:S01]  /*1c10*/  UIADD3 UR30, UR19, 0x410, URZ ;  /* 0x00000410131e7890 */ /* 0x000fe2000fffe03f */
[C-C-:B------:R-:W-:Y:S01]  /*1c20*/  IMAD R19, R11.reuse, -0x10, -R6.reuse ;  /* 0xfffffff00b137824 */ /* 0x140fe200078e0a06 */
[----:B------:R-:W-:Y:S01]  /*1c30*/  USHF.R.U32.HI UR4, URZ, 0x4, UR4 ;  /* 0x000000043f047899 */ /* 0x000fe20008011604 */
[----:B------:R-:W-:Y:S01]  /*1c40*/  IMAD.WIDE R6, R11, 0x10, R6 ;  /* 0x000000100b067825 */ /* 0x000fe200078e0206 */
[----:B------:R-:W-:Y:S01]  /*1c50*/  USHF.R.U32.HI UR5, URZ, 0x4, UR5 ;  /* 0x000000043f057899 */ /* 0x000fe20008011605 */
[----:B------:R-:W-:Y:S01]  /*1c60*/  SEL R68, RZ, 0x1, P0 ;  /* 0x00000001ff447807 */ /* 0x000fe20000000000 */
[----:B------:R-:W-:Y:S01]  /*1c70*/  ULOP3.LUT UR4, UR4, 0x3fff, URZ, 0xc0, !UPT ;  /* 0x00003fff04047892 */ /* 0x000fe2000f8ec03f */
[----:B------:R-:W-:Y:S01]  /*1c80*/  LEA R17, R17, UR30, 0x3 ;  /* 0x0000001e11117c11 */ /* 0x000fe2000f8e18ff */
[----:B------:R-:W-:Y:S01]  /*1c90*/  ULOP3.LUT UR5, UR5, 0x3fff, URZ, 0xc0, !UPT ;  /* 0x00003fff05057892 */ /* 0x000fe2000f8ec03f */
[C---:B------:R-:W-:Y:S01]  /*1ca0*/  LOP3.LUT R69, R10.reuse, 0x8, RZ, 0x3c, !PT ;  /* 0x000000080a457812 */ /* 0x040fe200078e3cff */
[----:B------:R-:W-:Y:S01]  /*1cb0*/  VIADD R19, R19, UR6 ;  /* 0x0000000613137c36 */ /* 0x000fe20008000000 */
[----:B------:R-:W-:Y:S01]  /*1cc0*/  LOP3.LUT R18, R10, 0x18, RZ, 0x3c, !PT ;  /* 0x000000180a127812 */ /* 0x000fe200078e3cff */
[----:B------:R-:W-:-:S02]  /*1cd0*/  UIADD3 UR17, -UR17, UR14, URZ ;  /* 0x0000000e11117290 */ /* 0x000fc4000fffe13f */
[----:B------:R-:W-:Y:S02]  /*1ce0*/  USEL UR16, URZ, 0x1, !UP0 ;  /* 0x000000013f107887 */ /* 0x000fe4000c000000 */
[----:B------:R-:W-:Y:S02]  /*1cf0*/  ULOP3.LUT UR15, UR4, 0x10000, URZ, 0xfc, !UPT ;  /* 0x00010000040f7892 */ /* 0x000fe4000f8efc3f */
[----:B------:R-:W-:-:S12]  /*1d00*/  ULOP3.LUT UR12, UR5, 0x10000, URZ, 0xfc, !UPT ;  /* 0x00010000050c7892 */ /* 0x000fd8000f8efc3f */
.L_x_89:
[----:B------:R-:W-:Y:S01]  /*1d10*/  SHF.L.U32 R10, R68, 0x1f, RZ ;  /* 0x0000001f440a7819 */ /* 0x000fe200000006ff */
[----:B------:R-:W0:Y:S01]  /*1d20*/  LDC R11, c[0x0][0x28c] ;  /* 0x0000a300ff0b7b82 */ /* 0x000e220000000800 */
[----:B------:R-:W-:Y:S01]  /*1d30*/  UMOV UR4, URZ ;  /* 0x0000003f00047c82 */ /* 0x000fe20008000000 */
[----:B------:R-:W-:Y:S01]  /*1d40*/  UMOV UR24, UR18 ;  /* 0x0000001200187c82 */ /* 0x000fe20008000000 */
[----:B------:R-:W1:Y:S01]  /*1d50*/  SYNCS.PHASECHK.TRANS64.TRYWAIT P1, [R17+URZ+-0x8], R10 ;  /* 0xfffff80a110075a7 */ /* 0x000e62000802017f */
[----:B0-----:R-:W-:Y:S01]  /*1d60*/  ISETP.GE.AND P0, PT, R11, 0x1, PT ;  /* 0x000000010b00780c */ /* 0x001fe20003f06270 */
[----:B-1234-:R-:W-:-:S12]  /*1d70*/  @!P1 BRA `(.L_x_15) ;  /* 0x0000006400e49947 */ /* 0x01efd80003800000 */
.L_x_171:
[----:B------:R-:W-:Y:S01]  /*1d80*/  UMOV UR5, URZ ;  /* 0x0000003f00057c82 */ /* 0x000fe20008000000 */
[----:B------:R-:W-:Y:S01]  /*1d90*/  UMOV UR6, URZ ;  /* 0x0000003f00067c82 */ /* 0x000fe20008000000 */
[----:B------:R-:W-:Y:S02]  /*1da0*/  CS2R R20, SRZ ;  /* 0x0000000000147805 */ /* 0x000fe4000001ff00 */
[----:B------:R-:W-:Y:S02]  /*1db0*/  CS2R R22, SRZ ;  /* 0x0000000000167805 */ /* 0x000fe4000001ff00 */
[----:B------:R-:W-:Y:S02]  /*1dc0*/  CS2R R48, SRZ ;  /* 0x0000000000307805 */ /* 0x000fe4000001ff00 */
[----:B------:R-:W-:Y:S02]  /*1dd0*/  CS2R R50, SRZ ;  /* 0x0000000000327805 */ /* 0x000fe4000001ff00 */
[----:B------:R-:W-:-:S02]  /*1de0*/  CS2R R52, SRZ ;  /* 0x0000000000347805 */ /* 0x000fc4000001ff00 */
[----:B------:R-:W-:Y:S02]  /*1df0*/  CS2R R54, SRZ ;  /* 0x0000000000367805 */ /* 0x000fe4000001ff00 */
[----:B------:R-:W-:Y:S02]  /*1e00*/  CS2R R56, SRZ ;  /* 0x0000000000387805 */ /* 0x000fe4000001ff00 */
[----:B------:R-:W-:Y:S02]  /*1e10*/  CS2R R58, SRZ ;  /* 0x00000000003a7805 */ /* 0x000fe4000001ff00 */
[----:B------:R-:W-:Y:S02]  /*1e20*/  CS2R R60, SRZ ;  /* 0x00000000003c7805 */ /* 0x000fe4000001ff00 */
[----:B------:R-:W-:Y:S02]  /*1e30*/  CS2R R62, SRZ ;  /* 0x00000000003e7805 */ /* 0x000fe4000001ff00 */
[----:B------:R-:W-:-:S02]  /*1e40*/  CS2R R64, SRZ ;  /* 0x0000000000407805 */ /* 0x000fc4000001ff00 */
[----:B------:R-:W-:Y:S01]  /*1e50*/  CS2R R66, SRZ ;  /* 0x0000000000427805 */ /* 0x000fe2000001ff00 */
[----:B------:R-:W-:Y:S01]  /*1e60*/  IMAD.U32 R13, RZ, RZ, UR16 ;  /* 0x00000010ff0d7e24 */ /* 0x000fe2000f8e00ff */
        /* <DEDUP_REMOVED lines=12> */
[----:B------:R-:W-:Y:S06]  /*1f30*/  @!P0 BRA `(.L_x_16) ;  /* 0x00000004003c8947 */ /* 0x000fec0003800000 */
[----:B------:R-:W-:-:S06]  /*1f40*/  UISETP.NE.AND UP0, UPT, UR32, 0x3, UPT ;  /* 0x000000032000788c */ /* 0x000fcc000bf05270 */
[----:B------:R-:W-:-:S13]  /*1f50*/  PLOP3.LUT P2, PT, PT, PT, UP0, 0x80, 0x0 ;  /* 0x000000000000781c */ /* 0x000fda0003f4f008 */
[----:B------:R-:W-:Y:S05]  /*1f60*/  @!P2 BRA `(.L_x_17) ;  /* 0x000000000004a947 */ /* 0x000fea0003800000 */
[----:B------:R-:W-:Y:S01]  /*1f70*/  BPT.TRAP 0x1 ;  /* 0x000000040000795c */ /* 0x000fe20000300000 */
.L_x_17:
[----:B------:R-:W-:Y:S01]  /*1f80*/  ULEA UR5, UR18, UR19, 0x3 ;  /* 0x0000001312057291 */ /* 0x000fe2000f8e183f */
[----:B0-----:R-:W-:-:S05]  /*1f90*/  IMAD.U32 R10, RZ, RZ, UR16 ;  /* 0x00000010ff0a7e24 */ /* 0x001fca000f8e00ff */
[----:B------:R-:W-:-:S04]  /*1fa0*/  SHF.L.U32 R10, R10, 0x1f, RZ ;  /* 0x0000001f0a0a7819 */ /* 0x000fc800000006ff */
[----:B------:R0:W1:Y:S01]  /*1fb0*/  SYNCS.PHASECHK.TRANS64.TRYWAIT P1, [UR5], R10 ;  /* 0x0000000aff0075a7 */ /* 0x0000620008020145 */
[----:B------:R-:W-:Y:S05]  /*1fc0*/  @!P2 BRA `(.L_x_18) ;  /* 0x000000000004a947 */ /* 0x000fea0003800000 */
[----:B------:R-:W-:Y:S01]  /*1fd0*/  BPT.TRAP 0x1 ;  /* 0x000000040000795c */ /* 0x000fe20000300000 */
.L_x_18:
[----:B------:R-:W-:Y:S01]  /*1fe0*/  UMOV UR4, 0x1 ;  /* 0x0000000100047882 */ /* 0x000fe20000000000 */
[----:B------:R-:W-:Y:S01]  /*1ff0*/  IMAD.MOV.U32 R20, RZ, RZ, RZ ;  /* 0x000000ffff147224 */ /* 0x000fe200078e00ff */
[----:B-1----:R-:W-:Y:S06]  /*2000*/  @P1 BRA `(.L_x_19) ;  /* 0x0000000000081947 */ /* 0x002fec0003800000 */
[----:B------:R-:W1:Y:S02]  /*2010*/  SYNCS.PHASECHK.TRANS64.TRYWAIT P1, [UR5], R10 ;  /* 0x0000000aff0075a7 */ /* 0x000e640008020145 */
[----:B-1----:R-:W-:Y:S05]  /*2020*/  @!P1 BRA `(.L_x_20) ;  /* 0x00000064004c9947 */ /* 0x002fea0003800000 */
.L_x_19:
[----:B------:R-:W-:Y:S01]  /*2030*/  UIMAD UR10, UR18, 0x60, UR12 ;  /* 0x00000060120a78a4 */ /* 0x000fe2000f8e020c */
[----:B------:R-:W-:Y:S01]  /*2040*/  WARPGROUP.ARRIVE ;  /* 0x00000000000079c5 */ /* 0x000fe20000000000 */
[----:B------:R-:W-:Y:S01]  /*2050*/  ULEA UR8, UR18, UR15, 0x7 ;  /* 0x0000000f12087291 */ /* 0x000fe2000f8e383f */
[----:B------:R-:W-:Y:S01]  /*2060*/  IMAD.MOV.U32 R21, RZ, RZ, RZ ;  /* 0x000000ffff157224 */ /* 0x000fe200078e00ff */
[----:B------:R-:W-:Y:S01]  /*2070*/  UIADD3 UR5, UR10, 0x20, URZ ;  /* 0x000000200a057890 */ /* 0x000fe2000fffe03f */
[----:B------:R-:W-:Y:S01]  /*2080*/  CS2R R22, SRZ ;  /* 0x0000000000167805 */ /* 0x000fe2000001ff00 */
[----:B------:R-:W-:Y:S01]  /*2090*/  UMOV UR9, 0xc0000010 ;  /* 0xc000001000097882 */ /* 0x000fe20000000000 */
[----:B------:R-:W-:Y:S01]  /*20a0*/  UMOV UR11, 0xc0000010 ;  /* 0xc0000010000b7882 */ /* 0x000fe20000000000 */
[----:B------:R-:W-:Y:S01]  /*20b0*/  UIADD3 UR6, UR10, 0x40, URZ ;  /* 0x000000400a067890 */ /* 0x000fe2000fffe03f */
[----:B------:R-:W-:Y:S02]  /*20c0*/  CS2R R48, SRZ ;  /* 0x0000000000307805 */ /* 0x000fe4000001ff00 */
[----:B------:R-:W-:Y:S01]  /*20d0*/  CS2R R50, SRZ ;  /* 0x0000000000327805 */ /* 0x000fe2000001ff00 */
[----:B------:R-:W-:Y:S01]  /*20e0*/  QGMMA.64x16x32.F32.E4M3.E4M3 R40, gdesc[UR8], RZ, !UPT ;  /* 0x00200000082879f3 */ /* 0x000fe2000c7008ff */
[----:B------:R-:W-:Y:S01]  /*20f0*/  UMOV UR10, UR5 ;  /* 0x00000005000a7c82 */ /* 0x000fe20008000000 */
[----:B------:R-:W-:Y:S01]  /*2100*/  ULDC UR5, c[0x0][0x50c] ;  /* 0x0001430000057ab9 */ /* 0x000fe20000000800 */
[----:B------:R-:W-:Y:S01]  /*2110*/  UMOV UR11, 0xc0000010 ;  /* 0xc0000010000b7882 */ /* 0x000fe20000000000 */
[----:B------:R-:W-:Y:S01]  /*2120*/  UISETP.NE.AND UP0, UPT, UR5, 0x1, UPT ;  /* 0x000000010500788c */ /* 0x000fe2000bf05270 */
[----:B------:R-:W-:Y:S01]  /*2130*/  QGMMA.64x16x32.F32.E4M3.E4M3 R32, gdesc[UR8], RZ, !UPT ;  /* 0x00200000082079f3 */ /* 0x000fe2000c7008ff */
[----:B------:R-:W-:Y:S01]  /*2140*/  UMOV UR10, UR6 ;  /* 0x00000006000a7c82 */ /* 0x000fe20008000000 */
[----:B------:R-:W-:Y:S01]  /*2150*/  UMOV UR11, 0xc0000010 ;  /* 0xc0000010000b7882 */ /* 0x000fe20000000000 */
[----:B------:R-:W-:Y:S01]  /*2160*/  USEL UR5, URZ, 0x1, UP0 ;  /* 0x000000013f057887 */ /* 0x000fe20008000000 */
[----:B------:R-:W-:Y:S01]  /*2170*/  QGMMA.64x16x32.F32.E4M3.E4M3 R24, gdesc[UR8], RZ, !UPT, gsb0 ;  /* 0x00200000081879f3 */ /* 0x000fe2000c0008ff */
[----:B------:R-:W-:-:S02]  /*2180*/  CS2R R52, SRZ ;  /* 0x0000000000347805 */ /* 0x000fc4000001ff00 */
[----:B------:R-:W-:Y:S02]  /*2190*/  CS2R R54, SRZ ;  /* 0x0000000000367805 */ /* 0x000fe4000001ff00 */
[----:B------:R-:W-:Y:S02]  /*21a0*/  CS2R R56, SRZ ;  /* 0x0000000000387805 */ /* 0x000fe4000001ff00 */
[----:B------:R-:W-:Y:S02]  /*21b0*/  CS2R R58, SRZ ;  /* 0x00000000003a7805 */ /* 0x000fe4000001ff00 */
[----:B------:R-:W-:Y:S02]  /*21c0*/  ISETP.NE.AND P1, PT, RZ, UR5, PT ;  /* 0x00000005ff007c0c */ /* 0x000fe4000bf25270 */
[----:B------:R-:W-:Y:S02]  /*21d0*/  CS2R R60, SRZ ;  /* 0x00000000003c7805 */ /* 0x000fe4000001ff00 */
[----:B------:R-:W-:-:S02]  /*21e0*/  CS2R R62, SRZ ;  /* 0x00000000003e7805 */ /* 0x000fc4000001ff00 */
[----:B------:R-:W-:Y:S02]  /*21f0*/  CS2R R64, SRZ ;  /* 0x0000000000407805 */ /* 0x000fe4000001ff00 */
[----:B------:R-:W-:-:S05]  /*2200*/  CS2R R66, SRZ ;  /* 0x0000000000427805 */ /* 0x000fca000001ff00 */
[----:B------:R-:W-:Y:S05]  /*2210*/  @!P1 BRA `(.L_x_21) ;  /* 0x0000000000689947 */ /* 0x000fea0003800000 */
[----:B------:R-:W-:Y:S02]  /*2220*/  WARPGROUP.DEPBAR.LE gsb0, 0x0 ;  /* 0x00008000000079c5 */ /* 0x000fe40000010000 */
[----:B------:R-:W-:-:S01]  /*2230*/  FADD R67, RZ, R40 ;  /* 0x00000028ff437221 */ /* 0x000fc20000000000 */
[----:B------:R-:W-:Y:S01]  /*2240*/  FADD R66, RZ, R41 ;  /* 0x00000029ff427221 */ /* 0x000fe20000000000 */
        /* <DEDUP_REMOVED lines=22> */
[----:B------:R-:W-:-:S06]  /*23b0*/  UMOV UR4, URZ ;  /* 0x0000003f00047c82 */ /* 0x000fcc0008000000 */
.L_x_21:
[----:B------:R-:W-:-:S04]  /*23c0*/  UIADD3 UR24, UR18, 0x1, URZ ;  /* 0x0000000112187890 */ /* 0x000fc8000fffe03f */
[----:B------:R-:W-:-:S04]  /*23d0*/  UISETP.NE.AND UP0, UPT, UR24, 0x40, UPT ;  /* 0x000000401800788c */ /* 0x000fc8000bf05270 */
[----:B------:R-:W-:Y:S02]  /*23e0*/  USEL UR6, URZ, 0x1, UP0 ;  /* 0x000000013f067887 */ /* 0x000fe40008000000 */
[----:B------:R-:W-:Y:S02]  /*23f0*/  USEL UR24, UR24, URZ, UP0 ;  /* 0x0000003f18187287 */ /* 0x000fe40008000000 */
[----:B------:R-:W-:-:S06]  /*2400*/  ULOP3.LUT UR6, UR16, UR6, URZ, 0x3c, !UPT ;  /* 0x0000000610067292 */ /* 0x000fcc000f8e3c3f */
[----:B------:R-:W-:Y:S01]  /*2410*/  IMAD.U32 R13, RZ, RZ, UR6 ;  /* 0x00000006ff0d7e24 */ /* 0x000fe2000f8e00ff */
[----:B------:R-:W-:-:S06]  /*2420*/  UMOV UR6, 0x1 ;  /* 0x0000000100067882 */ /* 0x000fcc0000000000 */
.L_x_16:
[----:B------:R-:W-:-:S06]  /*2430*/  UISETP.GE.AND UP0, UPT, UR17, 0x1, UPT ;  /* 0x000000011100788c */ /* 0x000fcc000bf06270 */
[----:B------:R-:W-:-:S13]  /*2440*/  PLOP3.LUT P1, PT, PT, PT, UP0, 0x80, 0x0 ;  /* 0x000000000000781c */ /* 0x000fda0003f2f008 */
[----:B------:R-:W-:Y:S05]  /*2450*/  @!P1 BRA `(.L_x_22) ;  /* 0x0000000400589947 */ /* 0x000fea0003800000 */
[----:B01----:R-:W-:Y:S01]  /*2460*/  IMAD.U32 R10, RZ, RZ, UR17 ;  /* 0x00000011ff0a7e24 */ /* 0x003fe2000f8e00ff */
[----:B------:R-:W-:Y:S01]  /*2470*/  UMOV UR25, UR18 ;  /* 0x0000001200197c82 */ /* 0x000fe20008000000 */
[----:B------:R-:W-:-:S05]  /*2480*/  ULDC UR26, c[0x0][0x50c] ;  /* 0x00014300001a7ab9 */ /* 0x000fca0000000800 */
.L_x_30:
[----:B------:R-:W-:-:S06]  /*2490*/  UISETP.NE.AND UP0, UPT, UR32, 0x3, UPT ;  /* 0x000000032000788c */ /* 0x000fcc000bf05270 */
[----:B------:R-:W-:-:S13]  /*24a0*/  PLOP3.LUT P2, PT, PT, PT, UP0, 0x80, 0x0 ;  /* 0x000000000000781c */ /* 0x000fda0003f4f008 */
[----:B01----:R-:W-:Y:S05]  /*24b0*/  @!P2 BRA `(.L_x_23) ;  /* 0x000000000004a947 */ /* 0x003fea0003800000 */
[----:B------:R-:W-:Y:S01]  /*24c0*/  BPT.TRAP 0x1 ;  /* 0x000000040000795c */ /* 0x000fe20000300000 */
.L_x_23:
[----:B------:R-:W-:Y:S01]  /*24d0*/  ULEA UR8, UR24, UR19, 0x3 ;  /* 0x0000001318087291 */ /* 0x000fe2000f8e183f */
[----:B------:R-:W-:-:S08]  /*24e0*/  SHF.L.U32 R11, R13, 0x1f, RZ ;  /* 0x0000001f0d0b7819 */ /* 0x000fd000000006ff */
[----:B------:R0:W1:Y:S01]  /*24f0*/  SYNCS.PHASECHK.TRANS64.TRYWAIT P1, [UR8], R11 ;  /* 0x0000000bff0075a7 */ /* 0x0000620008020148 */
[----:B------:R-:W-:Y:S05]  /*2500*/  @!P2 BRA `(.L_x_24) ;  /* 0x000000000004a947 */ /* 0x000fea0003800000 */
[----:B------:R-:W-:Y:S01]  /*2510*/  BPT.TRAP 0x1 ;  /* 0x000000040000795c */ /* 0x000fe20000300000 */
.L_x_24:
[----:B-1----:R-:W-:Y:S05]  /*2520*/  @P1 BRA `(.L_x_25) ;  /* 0x0000000000081947 */ /* 0x002fea0003800000 */
[----:B------:R-:W1:Y:S02]  /*2530*/  SYNCS.PHASECHK.TRANS64.TRYWAIT P1, [UR8], R11 ;  /* 0x0000000bff0075a7 */ /* 0x000e640008020148 */
[----:B-1----:R-:W-:Y:S05]  /*2540*/  @!P1 BRA `(.L_x_26) ;  /* 0x00000060001c9947 */ /* 0x002fea0003800000 */
.L_x_25:
[----:B------:R-:W-:Y:S01]  /*2550*/  UISETP.NE.AND UP0, UPT, UR5, URZ, UPT ;  /* 0x0000003f0500728c */ /* 0x000fe2000bf05270 */
[----:B------:R-:W-:Y:S01]  /*2560*/  WARPGROUP.ARRIVE ;  /* 0x00000000000079c5 */ /* 0x000fe20000000000 */
[----:B------:R-:W-:Y:S02]  /*2570*/  UIMAD UR10, UR24, 0x60, UR12 ;  /* 0x00000060180a78a4 */ /* 0x000fe4000f8e020c */
[----:B------:R-:W-:Y:S02]  /*2580*/  USEL UR6, UR6, URZ, !UP0 ;  /* 0x0000003f06067287 */ /* 0x000fe4000c000000 */
[----:B------:R-:W-:Y:S02]  /*2590*/  ULEA UR8, UR24, UR15, 0x7 ;  /* 0x0000000f18087291 */ /* 0x000fe4000f8e383f */
[----:B------:R-:W-:Y:S02]  /*25a0*/  UISETP.NE.U32.AND UP0, UPT, UR6, URZ, UPT ;  /* 0x0000003f0600728c */ /* 0x000fe4000bf05070 */
[----:B------:R-:W-:-:S02]  /*25b0*/  UIADD3 UR5, UR10, 0x20, URZ ;  /* 0x000000200a057890 */ /* 0x000fc4000fffe03f */
[----:B------:R-:W-:Y:S01]  /*25c0*/  UIADD3 UR6, UR10, 0x40, URZ ;  /* 0x000000400a067890 */ /* 0x000fe2000fffe03f */
[----:B------:R-:W-:Y:S01]  /*25d0*/  UMOV UR9, 0xc0000010 ;  /* 0xc000001000097882 */ /* 0x000fe20000000000 */
[----:B------:R-:W-:Y:S01]  /*25e0*/  UMOV UR11, 0xc0000010 ;  /* 0xc0000010000b7882 */ /* 0x000fe20000000000 */
[----:B------:R-:W-:-:S04]  /*25f0*/  UIADD3 UR4, UR4, 0x1, URZ ;  /* 0x0000000104047890 */ /* 0x000fc8000fffe03f */
[----:B------:R-:W-:Y:S01]  /*2600*/  QGMMA.64x16x32.F32.E4M3.E4M3 R40, gdesc[UR8], R40, UP0 ;  /* 0x00200000082879f3 */ /* 0x000fe2000bf00828 */
[----:B------:R-:W-:Y:S01]  /*2610*/  UMOV UR10, UR5 ;  /* 0x00000005000a7c82 */ /* 0x000fe20008000000 */
[----:B------:R-:W-:Y:S02]  /*2620*/  UMOV UR11, 0xc0000010 ;  /* 0xc0000010000b7882 */ /* 0x000fe40000000000 */
[----:B------:R-:W-:Y:S01]  /*2630*/  QGMMA.64x16x32.F32.E4M3.E4M3 R32, gdesc[UR8], R32, UP0 ;  /* 0x00200000082079f3 */ /* 0x000fe2000bf00820 */
[----:B------:R-:W-:Y:S01]  /*2640*/  UMOV UR10, UR6 ;  /* 0x00000006000a7c82 */ /* 0x000fe20008000000 */
[----:B------:R-:W-:Y:S02]  /*2650*/  UMOV UR11, 0xc0000010 ;  /* 0xc0000010000b7882 */ /* 0x000fe40000000000 */
[----:B------:R-:W-:Y:S01]  /*2660*/  QGMMA.64x16x32.F32.E4M3.E4M3 R24, gdesc[UR8], R24, UP0, gsb0 ;  /* 0x00200000081879f3 */ /* 0x000fe2000b800818 */
[----:B------:R-:W-:-:S04]  /*2670*/  UISETP.NE.AND UP0, UPT, UR4, UR26, UPT ;  /* 0x0000001a0400728c */ /* 0x000fc8000bf05270 */
[----:B------:R-:W-:-:S06]  /*2680*/  USEL UR5, URZ, 0x1, UP0 ;  /* 0x000000013f057887 */ /* 0x000fcc0008000000 */
[----:B------:R-:W-:Y:S01]  /*2690*/  ISETP.NE.AND P1, PT, RZ, UR5, PT ;  /* 0x00000005ff007c0c */ /* 0x000fe2000bf25270 */
[----:B------:R-:W-:-:S12]  /*26a0*/  WARPGROUP.DEPBAR.LE gsb0, 0x1 ;  /* 0x00008000000079c5 */ /* 0x000fd80000010100 */
[----:B------:R-:W-:Y:S05]  /*26b0*/  @!P1 BRA `(.L_x_27) ;  /* 0x0000000000689947 */ /* 0x000fea0003800000 */
[----:B------:R-:W-:Y:S02]  /*26c0*/  WARPGROUP.DEPBAR.LE gsb0, 0x0 ;  /* 0x00008000000079c5 */ /* 0x000fe40000010000 */
[----:B------:R-:W-:-:S01]  /*26d0*/  FADD R67, R40, R67 ;  /* 0x0000004328437221 */ /* 0x000fc20000000000 */
[----:B------:R-:W-:Y:S01]  /*26e0*/  FADD R66, R41, R66 ;  /* 0x0000004229427221 */ /* 0x000fe20000000000 */
        /* <DEDUP_REMOVED lines=22> */
[----:B------:R-:W-:-:S06]  /*2850*/  UMOV UR4, URZ ;  /* 0x0000003f00047c82 */ /* 0x000fcc0008000000 */
.L_x_27:
[----:B------:R-:W-:Y:S05]  /*2860*/  @!P2 BRA `(.L_x_28) ;  /* 0x000000000004a947 */ /* 0x000fea0003800000 */
[----:B------:R-:W-:Y:S01]  /*2870*/  BPT.TRAP 0x1 ;  /* 0x000000040000795c */ /* 0x000fe20000300000 */
.L_x_28:
[----:B------:R-:W-:Y:S02]  /*2880*/  UISETP.GT.U32.AND UP0, UPT, UR13, 0x1, UPT ;  /* 0x000000010d00788c */ /* 0x000fe4000bf04070 */
[----:B------:R-:W-:-:S04]  /*2890*/  ULEA UR6, UR25, UR19, 0x3 ;  /* 0x0000001319067291 */ /* 0x000fc8000f8e183f */
[----:B------:R-:W-:Y:S01]  /*28a0*/  UIADD3 UR6, UR6, 0x200, URZ ;  /* 0x0000020006067890 */ /* 0x000fe2000fffe03f */
[----:B------:R-:W-:-:S03]  /*28b0*/  PLOP3.LUT P1, PT, PT, PT, UP0, 0x80, 0x0 ;  /* 0x000000000000781c */ /* 0x000fc60003f2f008 */
[----:B------:R-:W-:-:S09]  /*28c0*/  UPRMT UR6, URZ, 0x654, UR6 ;  /* 0x000006543f067896 */ /* 0x000fd20008000006 */
[----:B------:R-:W-:Y:S01]  /*28d0*/  SYNCS.ARRIVE.TRANS64.RED.A1T0 RZ, [UR6], RZ ;  /* 0x000000ffffff79a7 */ /* 0x000fe20008100406 */
[----:B------:R-:W-:Y:S05]  /*28e0*/  @P1 BRA `(.L_x_29) ;  /* 0x0000000000041947 */ /* 0x000fea0003800000 */
[----:B------:R-:W-:Y:S01]  /*28f0*/  BPT.TRAP 0x1 ;  /* 0x000000040000795c */ /* 0x000fe20000300000 */
.L_x_29:
[----:B------:R-:W-:Y:S01]  /*2900*/  UIADD3 UR24, UR24, 0x1, URZ ;  /* 0x0000000118187890 */ /* 0x000fe2000fffe03f */
[C---:B------:R-:W-:Y:S01]  /*2910*/  ISETP.GT.AND P1, PT, R10.reuse, 0x1, PT ;  /* 0x000000010a00780c */ /* 0x040fe20003f24270 */
[----:B------:R-:W-:Y:S01]  /*2920*/  UIADD3 UR25, UR25, 0x1, URZ ;  /* 0x0000000119197890 */ /* 0x000fe2000fffe03f */
[----:B------:R-:W-:Y:S01]  /*2930*/  VIADD R10, R10, 0xffffffff ;  /* 0xffffffff0a0a7836 */ /* 0x000fe20000000000 */
[----:B------:R-:W-:Y:S02]  /*2940*/  UISETP.NE.AND UP0, UPT, UR24, 0x40, UPT ;  /* 0x000000401800788c */ /* 0x000fe4000bf05270 */
[----:B------:R-:W-:Y:S02]  /*2950*/  UISETP.NE.AND UP1, UPT, UR25, 0x40, UPT ;  /* 0x000000401900788c */ /* 0x000fe4000bf25270 */
[----:B------:R-:W-:Y:S02]  /*2960*/  USEL UR6, URZ, 0x1, UP0 ;  /* 0x000000013f067887 */ /* 0x000fe40008000000 */
[----:B------:R-:W-:-:S02]  /*2970*/  USEL UR24, UR24, URZ, UP0 ;  /* 0x0000003f18187287 */ /* 0x000fc40008000000 */
[----:B------:R-:W-:Y:S02]  /*2980*/  USEL UR25, UR25, URZ, UP1 ;  /* 0x0000003f19197287 */ /* 0x000fe40008800000 */
[----:B------:R-:W-:Y:S01]  /*2990*/  LOP3.LUT R13, R13, UR6, RZ, 0x3c, !PT ;  /* 0x000000060d0d7c12 */ /* 0x000fe2000f8e3cff */
[----:B------:R-:W-:Y:S01]  /*29a0*/  UMOV UR6, 0x1 ;  /* 0x0000000100067882 */ /* 0x000fe20000000000 */
[----:B------:R-:W-:Y:S08]  /*29b0*/  @P1 BRA `(.L_x_30) ;  /* 0xfffffff800b41947 */ /* 0x000ff0000383ffff */
.L_x_22:
[----:B------:R-:W-:-:S04]  /*29c0*/  UISETP.NE.AND UP0, UPT, UR4, URZ, UPT ;  /* 0x0000003f0400728c */ /* 0x000fc8000bf05270 */
[----:B------:R-:W-:-:S06]  /*29d0*/  USEL UR4, URZ, 0x1, !UP0 ;  /* 0x000000013f047887 */ /* 0x000fcc000c000000 */
[----:B------:R-:W-:-:S13]  /*29e0*/  ISETP.NE.AND P1, PT, RZ, UR4, PT ;  /* 0x00000004ff007c0c */ /* 0x000fda000bf25270 */
[----:B------:R-:W-:Y:S05]  /*29f0*/  @!P1 BRA `(.L_x_31) ;  /* 0x0000000000649947 */ /* 0x000fea0003800000 */
[----:B------:R-:W-:Y:S02]  /*2a00*/  WARPGROUP.DEPBAR.LE gsb0, 0x0 ;  /* 0x00008000000079c5 */ /* 0x000fe40000010000 */
[----:B------:R-:W-:Y:S01]  /*2a10*/  FADD R67, R40, R67 ;  /* 0x0000004328437221 */ /* 0x000fe20000000000 */
        /* <DEDUP_REMOVED lines=22> */
[----:B------:R-:W-:-:S07]  /*2b80*/  FADD R20, R20, R31 ;  /* 0x0000001f14147221 */ /* 0x000fce0000000000 */
.L_x_31:
[----:B------:R2:W-:Y:S01]  /*2b90*/  SYNCS.ARRIVE.TRANS64.A1T0 RZ, [R69+UR30], RZ ;  /* 0x000000ff45ff79a7 */ /* 0x0005e2000810001e */
[----:B------:R-:W-:Y:S02]  /*2ba0*/  WARPGROUP.DEPBAR.LE gsb0, 0x0 ;  /* 0x00008000000079c5 */ /* 0x000fe40000010000 */
[----:B------:R-:W-:Y:S05]  /*2bb0*/  @!P0 BRA `(.L_x_32) ;  /* 0x0000000000388947 */ /* 0x000fea0003800000 */
[----:B------:R-:W-:-:S06]  /*2bc0*/  UISETP.NE.AND UP0, UPT, UR32, 0x3, UPT ;  /* 0x000000032000788c */ /* 0x000fcc000bf05270 */
[----:B------:R-:W-:-:S13]  /*2bd0*/  PLOP3.LUT P0, PT, PT, PT, UP0, 0x80, 0x0 ;  /* 0x000000000000781c */ /* 0x000fda0003f0f008 */
[----:B------:R-:W-:Y:S05]  /*2be0*/  @!P0 BRA `(.L_x_33) ;  /* 0x0000000000048947 */ /* 0x000fea0003800000 */
[----:B------:R-:W-:Y:S01]  /*2bf0*/  BPT.TRAP 0x1 ;  /* 0x000000040000795c */ /* 0x000fe20000300000 */
.L_x_33:
[----:B------:R-:W-:Y:S02]  /*2c00*/  UIADD3 UR4, UR17, UR18, URZ ;  /* 0x0000001211047290 */ /* 0x000fe4000fffe03f */
[----:B------:R-:W-:Y:S02]  /*2c10*/  UISETP.GT.U32.AND UP0, UPT, UR13, 0x1, UPT ;  /* 0x000000010d00788c */ /* 0x000fe4000bf04070 */
[----:B------:R-:W-:-:S04]  /*2c20*/  USHF.L.U32 UR4, UR4, 0x3, URZ ;  /* 0x0000000304047899 */ /* 0x000fc8000800063f */
[----:B------:R-:W-:Y:S01]  /*2c30*/  ULOP3.LUT UR4, UR4, 0x1f8, URZ, 0xc0, !UPT ;  /* 0x000001f804047892 */ /* 0x000fe2000f8ec03f */
[----:B------:R-:W-:-:S03]  /*2c40*/  PLOP3.LUT P0, PT, PT, PT, UP0, 0x80, 0x0 ;  /* 0x000000000000781c */ /* 0x000fc60003f0f008 */
[----:B------:R-:W-:-:S04]  /*2c50*/  UIADD3 UR4, UR19, 0x200, UR4 ;  /* 0x0000020013047890 */ /* 0x000fc8000fffe004 */
[----:B------:R-:W-:-:S09]  /*2c60*/  UPRMT UR4, URZ, 0x654, UR4 ;  /* 0x000006543f047896 */ /* 0x000fd20008000004 */
[----:B------:R-:W-:Y:S01]  /*2c70*/  SYNCS.ARRIVE.TRANS64.RED.A1T0 RZ, [UR4], RZ ;  /* 0x000000ffffff79a7 */ /* 0x000fe20008100404 */
[----:B------:R-:W-:Y:S05]  /*2c80*/  @P0 BRA `(.L_x_32) ;  /* 0x0000000000040947 */ /* 0x000fea0003800000 */
[----:B------:R-:W-:Y:S01]  /*2c90*/  BPT.TRAP 0x1 ;  /* 0x000000040000795c */ /* 0x000fe20000300000 */
.L_x_32:
[----:B01----:R-:W-:Y:S01]  /*2ca0*/  SHF.L.U32 R10, R68, 0x1f, RZ ;  /* 0x0000001f440a7819 */ /* 0x003fe200000006ff */
[----:B------:R-:W0:Y:S01]  /*2cb0*/  LDC R25, c[0x0][0x288] ;  /* 0x0000a200ff197b82 */ /* 0x000e220000000800 */
[----:B------:R-:W-:Y:S02]  /*2cc0*/  IMAD.SHL.U32 R24, R4, 0x40, RZ ;  /* 0x0000004004187824 */ /* 0x000fe400078e00ff */
[----:B------:R-:W1:Y:S02]  /*2cd0*/  SYNCS.PHASECHK.TRANS64.TRYWAIT P0, [R17+URZ+0x8], R10 ;  /* 0x0000080a110075a7 */ /* 0x000e64000800017f */
[----:B-1----:R-:W-:Y:S05]  /*2ce0*/  @!P0 BRA `(.L_x_34) ;  /* 0x00000058004c8947 */ /* 0x002fea0003800000 */
.L_x_172:
[----:B------:R-:W-:Y:S01]  /*2cf0*/  ULDC UR4, c[0x0][0x284] ;  /* 0x0000a10000047ab9 */ /* 0x000fe20000000800 */
[----:B------:R-:W-:Y:S01]  /*2d00*/  IMAD R30, R3, 0x30, RZ ;  /* 0x00000030031e7824 */ /* 0x000fe200078e02ff */
[----:B------:R-:W-:-:S04]  /*2d10*/  ISETP.GE.AND P0, PT, R24, UR4, PT ;  /* 0x0000000418007c0c */ /* 0x000fc8000bf06270 */
[----:B0-----:R-:W-:-:S13]  /*2d20*/  ISETP.GE.OR P0, PT, R30, R25, P0 ;  /* 0x000000191e00720c */ /* 0x001fda0000706670 */
[----:B------:R-:W-:Y:S05]  /*2d30*/  @P0 BRA `(.L_x_35) ;  /* 0x0000001c00900947 */ /* 0x000fea0003800000 */
[----:B------:R-:W0:Y:S01]  /*2d40*/  LDC.64 R28, c[0x0][0x5c8] ;  /* 0x00017200ff1c7b82 */ /* 0x000e220000000a00 */
[----:B------:R-:W-:Y:S01]  /*2d50*/  IMAD.SHL.U32 R14, R16, 0x2, RZ ;  /* 0x00000002100e7824 */ /* 0x000fe200078e00ff */
[----:B------:R-:W-:Y:S01]  /*2d60*/  SHF.R.S32.HI R32, RZ, 0x1f, R2 ;  /* 0x0000001fff207819 */ /* 0x000fe20000011402 */
[----:B------:R-:W-:Y:S01]  /*2d70*/  ULDC.64 UR4, c[0x0][0x5d0] ;  /* 0x0001740000047ab9 */ /* 0x000fe20000000a00 */
[----:B------:R-:W-:Y:S01]  /*2d80*/  SHF.R.S32.HI R31, RZ, 0x1f, R30 ;  /* 0x0000001fff1f7819 */ /* 0x000fe2000001141e */
[----:B------:R-:W-:Y:S01]  /*2d90*/  IMAD.WIDE R26, R4, 0x40, R6 ;  /* 0x00000040041a7825 */ /* 0x000fe200078e0206 */
[--C-:B------:R-:W-:Y:S01]  /*2da0*/  SHF.R.S32.HI R15, RZ, 0x1f, R14.reuse ;  /* 0x0000001fff0f7819 */ /* 0x100fe2000001140e */
[----:B------:R-:W-:Y:S02]  /*2db0*/  BSSY B0, `(.L_x_35) ;  /* 0x00001dc000007945 */ /* 0x000fe40003800000 */
[----:B------:R-:W-:Y:S02]  /*2dc0*/  IMAD R3, R32, UR4, RZ ;  /* 0x0000000420037c24 */ /* 0x000fe4000f8e02ff */
[----:B-1----:R-:W-:-:S04]  /*2dd0*/  IMAD.WIDE.U32 R10, R2, UR4, R14 ;  /* 0x00000004020a7c25 */ /* 0x002fc8000f8e000e */
[----:B------:R-:W-:Y:S01]  /*2de0*/  IMAD R3, R2, UR5, R3 ;  /* 0x0000000502037c24 */ /* 0x000fe2000f8e0203 */
[----:B------:R-:W-:Y:S01]  /*2df0*/  IADD3 R12, P0, R30, R10, RZ ;  /* 0x0000000a1e0c7210 */ /* 0x000fe20007f1e0ff */
[----:B------:R-:W-:-:S03]  /*2e00*/  ULDC.64 UR4, c[0x0][0x5c0] ;  /* 0x0001700000047ab9 */ /* 0x000fc60000000a00 */
[----:B------:R-:W-:Y:S01]  /*2e10*/  IADD3.X R13, R31, R11, R3, P0, !PT ;  /* 0x0000000b1f0d7210 */ /* 0x000fe200007fe403 */
[----:B------:R-:W-:Y:S02]  /*2e20*/  IMAD R3, R16, -0x2, R25 ;  /* 0xfffffffe10037824 */ /* 0x000fe400078e0219 */
[-C--:B0-----:R-:W-:Y:S02]  /*2e30*/  IMAD R4, R27, R28.reuse, RZ ;  /* 0x0000001c1b047224 */ /* 0x081fe400078e02ff */
[----:B------:R-:W-:-:S04]  /*2e40*/  IMAD.WIDE.U32 R12, R26, R28, R12 ;  /* 0x0000001c1a0c7225 */ /* 0x000fc800078e000c */
[----:B------:R-:W-:Y:S01]  /*2e50*/  IMAD R11, R26, R29, R4 ;  /* 0x0000001d1a0b7224 */ /* 0x000fe200078e0204 */
[----:B------:R-:W-:Y:S02]  /*2e60*/  LEA R10, P0, R28, R12, 0x3 ;  /* 0x0000000c1c0a7211 */ /* 0x000fe400078018ff */
[----:B------:R-:W-:Y:S01]  /*2e70*/  IADD3 R12, P1, R12, UR4, RZ ;  /* 0x000000040c0c7c10 */ /* 0x000fe2000ff3e0ff */
[----:B------:R-:W-:Y:S01]  /*2e80*/  IMAD.IADD R11, R13, 0x1, R11 ;  /* 0x000000010d0b7824 */ /* 0x000fe200078e020b */
[----:B------:R-:W-:-:S04]  /*2e90*/  IADD3 R10, P2, R10, UR4, RZ ;  /* 0x000000040a0a7c10 */ /* 0x000fc8000ff5e0ff */
[----:B------:R-:W-:Y:S02]  /*2ea0*/  LEA.HI.X R4, R28, R11, R29, 0x3, P0 ;  /* 0x0000000b1c047211 */ /* 0x000fe400000f1c1d */
[----:B---3-5:R-:W-:Y:S02]  /*2eb0*/  FSETP.NEU.AND P0, PT, R8, RZ, PT ;  /* 0x000000ff0800720b */ /* 0x028fe40003f0d000 */
[----:B------:R-:W-:Y:S02]  /*2ec0*/  IADD3.X R13, R11, UR5, RZ, P1, !PT ;  /* 0x000000050b0d7c10 */ /* 0x000fe40008ffe4ff */
[----:B------:R-:W-:Y:S01]  /*2ed0*/  IADD3.X R11, R4, UR5, RZ, P2, !PT ;  /* 0x00000005040b7c10 */ /* 0x000fe200097fe4ff */
[----:B------:R-:W-:Y:S02]  /*2ee0*/  IMAD.IADD R4, R19, 0x1, -R24 ;  /* 0x0000000113047824 */ /* 0x000fe400078e0a18 */
[----:B------:R-:W-:-:S06]  /*2ef0*/  IMAD.IADD R24, R3, 0x1, -R30 ;  /* 0x0000000103187824 */ /* 0x000fcc00078e0a1e */
[----:B------:R-:W-:Y:S05]  /*2f00*/  @!P0 BRA `(.L_x_36) ;  /* 0x0000001400688947 */ /* 0x000fea0003800000 */
[----:B------:R-:W-:Y:S01]  /*2f10*/  ULDC.64 UR4, c[0x0][0x5b8] ;  /* 0x00016e0000047ab9 */ /* 0x000fe20000000a00 */
[----:B------:R-:W-:Y:S01]  /*2f20*/  ULDC.64 UR8, c[0x0][0x5a8] ;  /* 0x00016a0000087ab9 */ /* 0x000fe20000000a00 */
[----:B------:R-:W-:Y:S01]  /*2f30*/  IMAD.WIDE.U32 R14, R2, UR4, R14 ;  /* 0x00000004020e7c25 */ /* 0x000fe2000f8e000e */
[----:B------:R-:W-:Y:S03]  /*2f40*/  BSSY B1, `(.L_x_37) ;  /* 0x0000010000017945 */ /* 0x000fe60003800000 */
[----:B------:R-:W-:Y:S01]  /*2f50*/  IMAD R3, R32, UR4, RZ ;  /* 0x0000000420037c24 */ /* 0x000fe2000f8e02ff */
[----:B------:R-:W-:-:S03]  /*2f60*/  IADD3 R14, P0, R30, R14, RZ ;  /* 0x0000000e1e0e7210 */ /* 0x000fc60007f1e0ff */
[----:B------:R-:W-:Y:S01]  /*2f70*/  IMAD R3, R2, UR5, R3 ;  /* 0x0000000502037c24 */ /* 0x000fe2000f8e0203 */
[----:B------:R-:W-:Y:S02]  /*2f80*/  ULDC.64 UR4, c[0x0][0x5b0] ;  /* 0x00016c0000047ab9 */ /* 0x000fe40000000a00 */
[----:B------:R-:W-:Y:S02]  /*2f90*/  IMAD R25, R27, UR4, RZ ;  /* 0x000000041b197c24 */ /* 0x000fe4000f8e02ff */
[----:B------:R-:W-:Y:S02]  /*2fa0*/  IADD3.X R15, R31, R15, R3, P0, !PT ;  /* 0x0000000f1f0f7210 */ /* 0x000fe400007fe403 */
[----:B------:R-:W-:Y:S01]  /*2fb0*/  ISETP.GE.AND P0, PT, R24, 0x1, PT ;  /* 0x000000011800780c */ /* 0x000fe20003f06270 */
[C---:B------:R-:W-:Y:S02]  /*2fc0*/  IMAD R25, R26.reuse, UR5, R25 ;  /* 0x000000051a197c24 */ /* 0x040fe4000f8e0219 */
[----:B------:R-:W-:Y:S01]  /*2fd0*/  IMAD.WIDE.U32 R2, R26, UR4, R14 ;  /* 0x000000041a027c25 */ /* 0x000fe2000f8e000e */
[----:B------:R-:W-:-:S02]  /*2fe0*/  ISETP.LT.OR P2, PT, R4, 0x1, !P0 ;  /* 0x000000010400780c */ /* 0x000fc40004741670 */
[----:B------:R-:W-:-:S04]  /*2ff0*/  IADD3 R2, P1, R2, UR8, RZ ;  /* 0x0000000802027c10 */ /* 0x000fc8000ff3e0ff */
[--C-:B------:R-:W-:Y:S02]  /*3000*/  IADD3.X R3, R3, UR9, R25.reuse, P1, !PT ;  /* 0x0000000903037c10 */ /* 0x100fe40008ffe419 */
[----:B------:R-:W-:-:S05]  /*3010*/  PRMT R25, RZ, 0x7610, R25 ;  /* 0x00007610ff197816 */ /* 0x000fca0000000019 */
[----:B------:R-:W-:Y:S05]  /*3020*/  @P2 BRA `(.L_x_38) ;  /* 0x0000000000042947 */ /* 0x000fea0003800000 */
[----:B------:R0:W5:Y:S02]  /*3030*/  LDG.E.U8 R25, desc[UR22][R2.64] ;  /* 0x0000001602197981 */ /* 0x000164000c1e1100 */
.L_x_38:
[----:B------:R-:W-:Y:S05]  /*3040*/  BSYNC B1 ;  /* 0x0000000000017941 */ /* 0x000fea0003800000 */
.L_x_37:
[----:B-----5:R-:W-:Y:S01]  /*3050*/  LOP3.LUT R25, R25, 0xff, RZ, 0xc0, !PT ;  /* 0x000000ff19197812 */ /* 0x020fe200078ec0ff */
[----:B------:R-:W-:Y:S01]  /*3060*/  BSSY B1, `(.L_x_39) ;  /* 0x000000c000017945 */ /* 0x000fe20003800000 */
[----:B------:R-:W-:Y:S02]  /*3070*/  ISETP.GE.AND P1, PT, R24, 0x2, PT ;  /* 0x000000021800780c */ /* 0x000fe40003f26270 */
[----:B------:R-:W-:Y:S02]  /*3080*/  F2FP.F16.E4M3.UNPACK_B R25, R25 ;  /* 0x00000019ff19723e */ /* 0x000fe400020006ff */
[----:B------:R-:W-:-:S03]  /*3090*/  ISETP.LT.OR P3, PT, R4, 0x1, !P1 ;  /* 0x000000010400780c */ /* 0x000fc60004f61670 */
[----:B------:R-:W-:-:S05]  /*30a0*/  HADD2.F32 R25, -RZ, R25.H0_H0 ;  /* 0x20000019ff197230 */ /* 0x000fca0000004100 */
[----:B------:R-:W-:Y:S01]  /*30b0*/  FMUL R28, R25, R8 ;  /* 0x00000008191c7220 */ /* 0x000fe20000400000 */
[----:B------:R-:W-:-:S03]  /*30c0*/  PRMT R25, RZ, 0x7610, R25 ;  /* 0x00007610ff197816 */ /* 0x000fc60000000019 */
[----:B------:R-:W-:-:S05]  /*30d0*/  FFMA R28, R67, R5, R28 ;  /* 0x00000005431c7223 */ /* 0x000fca000000001c */
[----:B------:R-:W-:-:S05]  /*30e0*/  F2FP.SATFINITE.E4M3.F32.PACK_AB_MERGE_C R29, RZ, R28, RZ ;  /* 0x0000001cff1d723e */ /* 0x000fca00048070ff */
[----:B------:R1:W-:Y:S01]  /*30f0*/  @!P2 STG.E.U8 desc[UR22][R12.64], R29 ;  /* 0x0000001d0c00a986 */ /* 0x0003e2000c101116 */
[----:B------:R-:W-:Y:S05]  /*3100*/  @P3 BRA `(.L_x_40) ;  /* 0x0000000000043947 */ /* 0x000fea0003800000 */
[----:B------:R3:W5:Y:S02]  /*3110*/  LDG.E.U8 R25, desc[UR22][R2.64+0x1] ;  /* 0x0000011602197981 */ /* 0x000764000c1e1100 */
.L_x_40:
[----:B------:R-:W-:Y:S05]  /*3120*/  BSYNC B1 ;  /* 0x0000000000017941 */ /* 0x000fea0003800000 */
.L_x_39:
[----:B-----5:R-:W-:Y:S01]  /*3130*/  LOP3.LUT R25, R25, 0xff, RZ, 0xc0, !PT ;  /* 0x000000ff19197812 */ /* 0x020fe200078ec0ff */
[----:B------:R-:W-:Y:S01]  /*3140*/  BSSY B1, `(.L_x_41) ;  /* 0x0000012000017945 */ /* 0x000fe20003800000 */
[----:B-1----:R-:W-:Y:S02]  /*3150*/  IADD3 R29, P2, R26, 0x8, RZ ;  /* 0x000000081a1d7810 */ /* 0x002fe40007f5e0ff */
[----:B------:R-:W-:Y:S02]  /*3160*/  F2FP.F16.E4M3.UNPACK_B R25, R25 ;  /* 0x00000019ff19723e */ /* 0x000fe400020006ff */
[----:B------:R-:W-:Y:S01]  /*3170*/  ISETP.LT.OR P0, PT, R4, 0x9, !P0 ;  /* 0x000000090400780c */ /* 0x000fe20004701670 */
[----:B------:R-:W-:Y:S02]  /*3180*/  IMAD.X R26, RZ, RZ, R27, P2 ;  /* 0x000000ffff1a7224 */ /* 0x000fe400010e061b */
[----:B------:R-:W-:Y:S02]  /*3190*/  HADD2.F32 R25, -RZ, R25.H0_H0 ;  /* 0x20000019ff197230 */ /* 0x000fe40000004100 */
[----:B------:R-:W-:-:S02]  /*31a0*/  IMAD R26, R26, UR4, RZ ;  /* 0x000000041a1a7c24 */ /* 0x000fc4000f8e02ff */
[----:B------:R-:W-:-:S04]  /*31b0*/  IMAD.WIDE.U32 R14, R29, UR4, R14 ;  /* 0x000000041d0e7c25 */ /* 0x000fc8000f8e000e */
[----:B------:R-:W-:Y:S01]  /*31c0*/  FMUL R25, R25, R8 ;  /* 0x0000000819197220 */ /* 0x000fe20000400000 */
[----:B------:R-:W-:-:S03]  /*31d0*/  IMAD R29, R29, UR5, R26 ;  /* 0x000000051d1d7c24 */ /* 0x000fc6000f8e021a */
[----:B------:R-:W-:Y:S01]  /*31e0*/  FFMA R25, R66, R5, R25 ;  /* 0x0000000542197223 */ /* 0x000fe20000000019 */
[----:B------:R-:W-:-:S04]  /*31f0*/  IADD3 R14, P2, R14, UR8, RZ ;  /* 0x000000080e0e7c10 */ /* 0x000fc8000ff5e0ff */
[----:B------:R-:W-:Y:S02]  /*3200*/  F2FP.SATFINITE.E4M3.F32.PACK_AB_MERGE_C R27, RZ, R25, RZ ;  /* 0x00000019ff1b723e */ /* 0x000fe400048070ff */
[----:B------:R-:W-:Y:S02]  /*3210*/  IADD3.X R15, R15, UR9, R29, P2, !PT ;  /* 0x000000090f0f7c10 */ /* 0x000fe400097fe41d */
[----:B------:R-:W-:Y:S01]  /*3220*/  PRMT R25, RZ, 0x7610, R25 ;  /* 0x00007610ff197816 */ /* 0x000fe20000000019 */
[----:B------:R1:W-:Y:S01]  /*3230*/  @!P3 STG.E.U8 desc[UR22][R12.64+0x1], R27 ;  /* 0x0000011b0c00b986 */ /* 0x0003e2000c101116 */
[----:B------:R-:W-:Y:S05]  /*3240*/  @P0 BRA `(.L_x_42) ;  /* 0x0000000000040947 */ /* 0x000fea0003800000 */
[----:B------:R4:W5:Y:S02]  /*3250*/  LDG.E.U8 R25, desc[UR22][R14.64] ;  /* 0x000000160e197981 */ /* 0x000964000c1e1100 */
.L_x_42:
[----:B------:R-:W-:Y:S05]  /*3260*/  BSYNC B1 ;  /* 0x0000000000017941 */ /* 0x000fea0003800000 */
.L_x_41:
[----:B-----5:R-:W-:Y:S01]  /*3270*/  LOP3.LUT R25, R25, 0xff, RZ, 0xc0, !PT ;  /* 0x000000ff19197812 */ /* 0x020fe200078ec0ff */
[----:B------:R-:W-:Y:S01]  /*3280*/  BSSY B1, `(.L_x_43) ;  /* 0x000000b000017945 */ /* 0x000fe20003800000 */
[----:B------:R-:W-:Y:S02]  /*3290*/  ISETP.LT.OR P1, PT, R4, 0x9, !P1 ;  /* 0x000000090400780c */ /* 0x000fe40004f21670 */
[----:B------:R-:W-:-:S05]  /*32a0*/  F2FP.F16.E4M3.UNPACK_B R25, R25 ;  /* 0x00000019ff19723e */ /* 0x000fca00020006ff */
[----:B------:R-:W-:-:S05]  /*32b0*/  HADD2.F32 R25, -RZ, R25.H0_H0 ;  /* 0x20000019ff197230 */ /* 0x000fca0000004100 */
[----:B------:R-:W-:Y:S01]  /*32c0*/  FMUL R26, R25, R8 ;  /* 0x00000008191a7220 */ /* 0x000fe20000400000 */
[----:B------:R-:W-:-:S03]  /*32d0*/  PRMT R25, RZ, 0x7610, R25 ;  /* 0x00007610ff197816 */ /* 0x000fc60000000019 */
[----:B------:R-:W-:-:S05]  /*32e0*/  FFMA R26, R65, R5, R26 ;  /* 0x00000005411a7223 */ /* 0x000fca000000001a */
[----:B-1----:R-:W-:-:S05]  /*32f0*/  F2FP.SATFINITE.E4M3.F32.PACK_AB_MERGE_C R27, RZ, R26, RZ ;  /* 0x0000001aff1b723e */ /* 0x002fca00048070ff */
[----:B------:R1:W-:Y:S01]  /*3300*/  @!P0 STG.E.U8 desc[UR22][R10.64], R27 ;  /* 0x0000001b0a008986 */ /* 0x0003e2000c101116 */
[----:B------:R-:W-:Y:S05]  /*3310*/  @P1 BRA `(.L_x_44) ;  /* 0x0000000000041947 */ /* 0x000fea0003800000 */
[----:B------:R0:W5:Y:S02]  /*3320*/  LDG.E.U8 R25, desc[UR22][R14.64+0x1] ;  /* 0x000001160e197981 */ /* 0x000164000c1e1100 */
.L_x_44:
[----:B------:R-:W-:Y:S05]  /*3330*/  BSYNC B1 ;  /* 0x0000000000017941 */ /* 0x000fea0003800000 */
.L_x_43:
[----:B-----5:R-:W-:Y:S01]  /*3340*/  LOP3.LUT R25, R25, 0xff, RZ, 0xc0, !PT ;  /* 0x000000ff19197812 */ /* 0x020fe200078ec0ff */
[----:B------:R-:W-:Y:S01]  /*3350*/  BSSY B1, `(.L_x_45) ;  /* 0x000000c000017945 */ /* 0x000fe20003800000 */
[----:B------:R-:W-:Y:S02]  /*3360*/  ISETP.GE.AND P0, PT, R24, 0x9, PT ;  /* 0x000000091800780c */ /* 0x000fe40003f06270 */
[----:B------:R-:W-:Y:S02]  /*3370*/  F2FP.F16.E4M3.UNPACK_B R25, R25 ;  /* 0x00000019ff19723e */ /* 0x000fe400020006ff */
[----:B------:R-:W-:-:S03]  /*3380*/  ISETP.LT.OR P2, PT, R4, 0x1, !P0 ;  /* 0x000000010400780c */ /* 0x000fc60004741670 */
[----:B------:R-:W-:-:S05]  /*3390*/  HADD2.F32 R25, -RZ, R25.H0_H0 ;  /* 0x20000019ff197230 */ /* 0x000fca0000004100 */
[----:B------:R-:W-:-:S04]  /*33a0*/  FMUL R25, R25, R8 ;  /* 0x0000000819197220 */ /* 0x000fc80000400000 */
[----:B------:R-:W-:-:S05]  /*33b0*/  FFMA R25, R64, R5, R25 ;  /* 0x0000000540197223 */ /* 0x000fca0000000019 */
[----:B-1----:R-:W-:Y:S02]  /*33c0*/  F2FP.SATFINITE.E4M3.F32.PACK_AB_MERGE_C R27, RZ, R25, RZ ;  /* 0x00000019ff1b723e */ /* 0x002fe400048070ff */
[----:B------:R-:W-:-:S03]  /*33d0*/  PRMT R25, RZ, 0x7610, R25 ;  /* 0x00007610ff197816 */ /* 0x000fc60000000019 */
[----:B------:R1:W-:Y:S01]  /*33e0*/  @!P1 STG.E.U8 desc[UR22][R10.64+0x1], R27 ;  /* 0x0000011b0a009986 */ /* 0x0003e2000c101116 */
[----:B------:R-:W-:Y:S05]  /*33f0*/  @P2 BRA `(.L_x_46) ;  /* 0x0000000000042947 */ /* 0x000fea0003800000 */
[----:B------:R0:W5:Y:S02]  /*3400*/  LDG.E.U8 R25, desc[UR22][R2.64+0x8] ;  /* 0x0000081602197981 */ /* 0x000164000c1e1100 */
.L_x_46:
[----:B------:R-:W-:Y:S05]  /*3410*/  BSYNC B1 ;  /* 0x0000000000017941 */ /* 0x000fea0003800000 */
.L_x_45:
        /* <DEDUP_REMOVED lines=13> */
.L_x_48:
[----:B------:R-:W-:Y:S05]  /*34f0*/  BSYNC B1 ;  /* 0x0000000000017941 */ /* 0x000fea0003800000 */
.L_x_47:
[----:B-----5:R-:W-:Y:S01]  /*3500*/  LOP3.LUT R25, R25, 0xff, RZ, 0xc0, !PT ;  /* 0x000000ff19197812 */ /* 0x020fe200078ec0ff */
[----:B------:R-:W-:Y:S01]  /*3510*/  BSSY B1, `(.L_x_49) ;  /* 0x000000b000017945 */ /* 0x000fe20003800000 */
[----:B------:R-:W-:Y:S02]  /*3520*/  ISETP.LT.OR P0, PT, R4, 0x9, !P0 ;  /* 0x000000090400780c */ /* 0x000fe40004701670 */
[----:B------:R-:W-:-:S05]  /*3530*/  F2FP.F16.E4M3.UNPACK_B R25, R25 ;  /* 0x00000019ff19723e */ /* 0x000fca00020006ff */
        /* <DEDUP_REMOVED lines=8> */
.L_x_50:
[----:B------:R-:W-:Y:S05]  /*35c0*/  BSYNC B1 ;  /* 0x0000000000017941 */ /* 0x000fea0003800000 */
.L_x_49:
        /* <DEDUP_REMOVED lines=12> */
.L_x_52:
[----:B------:R-:W-:Y:S05]  /*3690*/  BSYNC B1 ;  /* 0x0000000000017941 */ /* 0x000fea0003800000 */
.L_x_51:
        /* <DEDUP_REMOVED lines=13> */
.L_x_54:
[----:B------:R-:W-:Y:S05]  /*3770*/  BSYNC B1 ;  /* 0x0000000000017941 */ /* 0x000fea0003800000 */
.L_x_53:
        /* <DEDUP_REMOVED lines=13> */
.L_x_56:
[----:B------:R-:W-:Y:S05]  /*3850*/  BSYNC B1 ;  /* 0x0000000000017941 */ /* 0x000fea0003800000 */
.L_x_55:
        /* <DEDUP_REMOVED lines=12> */
.L_x_58:
[----:B------:R-:W-:Y:S05]  /*3920*/  BSYNC B1 ;  /* 0x0000000000017941 */ /* 0x000fea0003800000 */
.L_x_57:
        /* <DEDUP_REMOVED lines=12> */
.L_x_60:
[----:B------:R-:W-:Y:S05]  /*39f0*/  BSYNC B1 ;  /* 0x0000000000017941 */ /* 0x000fea0003800000 */
.L_x_59:
        /* <DEDUP_REMOVED lines=13> */
.L_x_62:
[----:B------:R-:W-:Y:S05]  /*3ad0*/  BSYNC B1 ;  /* 0x0000000000017941 */ /* 0x000fea0003800000 */
.L_x_61:
        /* <DEDUP_REMOVED lines=13> */
.L_x_64:
[----:B------:R-:W-:Y:S05]  /*3bb0*/  BSYNC B1 ;  /* 0x0000000000017941 */ /* 0x000fea0003800000 */
.L_x_63:
        /* <DEDUP_REMOVED lines=12> */
.L_x_66:
[----:B------:R-:W-:Y:S05]  /*3c80*/  BSYNC B1 ;  /* 0x0000000000017941 */ /* 0x000fea0003800000 */
.L_x_65:
        /* <DEDUP_REMOVED lines=12> */
.L_x_68:
[----:B------:R-:W-:Y:S05]  /*3d50*/  BSYNC B1 ;  /* 0x0000000000017941 */ /* 0x000fea0003800000 */
.L_x_67:
        /* <DEDUP_REMOVED lines=13> */
.L_x_70:
[----:B------:R-:W-:Y:S05]  /*3e30*/  BSYNC B1 ;  /* 0x0000000000017941 */ /* 0x000fea0003800000 */
.L_x_69:
        /* <DEDUP_REMOVED lines=13> */
.L_x_72:
[----:B------:R-:W-:Y:S05]  /*3f10*/  BSYNC B1 ;  /* 0x0000000000017941 */ /* 0x000fea0003800000 */
.L_x_71:
        /* <DEDUP_REMOVED lines=12> */
.L_x_74:
[----:B------:R-:W-:Y:S05]  /*3fe0*/  BSYNC B1 ;  /* 0x0000000000017941 */ /* 0x000fea0003800000 */
.L_x_73:
        /* <DEDUP_REMOVED lines=12> */
.L_x_76:
[----:B------:R-:W-:Y:S05]  /*40b0*/  BSYNC B1 ;  /* 0x0000000000017941 */ /* 0x000fea0003800000 */
.L_x_75:
        /* <DEDUP_REMOVED lines=13> */
.L_x_78:
[----:B------:R-:W-:Y:S05]  /*4190*/  BSYNC B1 ;  /* 0x0000000000017941 */ /* 0x000fea0003800000 */
.L_x_77:
[----:B-----5:R-:W-:Y:S01]  /*41a0*/  LOP3.LUT R25, R25, 0xff, RZ, 0xc0, !PT ;  /* 0x000000ff19197812 */ /* 0x020fe200078ec0ff */
[----:B------:R-:W-:Y:S01]  /*41b0*/  BSSY B1, `(.L_x_79) ;  /* 0x000000c000017945 */ /* 0x000fe20003800000 */
[----:B------:R-:W-:Y:S02]  /*41c0*/  ISETP.GE.AND P1, PT, R24, 0x2a, PT ;  /* 0x0000002a1800780c */ /* 0x000fe40003f26270 */
[----:B------:R-:W-:Y:S02]  /*41d0*/  F2FP.F16.E4M3.UNPACK_B R25, R25 ;  /* 0x00000019ff19723e */ /* 0x000fe400020006ff */
[----:B------:R-:W-:-:S03]  /*41e0*/  ISETP.LT.OR P3, PT, R4, 0x1, !P1 ;  /* 0x000000010400780c */ /* 0x000fc60004f61670 */
[----:B------:R-:W-:-:S05]  /*41f0*/  HADD2.F32 R25, -RZ, R25.H0_H0 ;  /* 0x20000019ff197230 */ /* 0x000fca0000004100 */
[----:B------:R-:W-:-:S04]  /*4200*/  FMUL R26, R25, R8 ;  /* 0x00000008191a7220 */ /* 0x000fc80000400000 */
[----:B------:R-:W-:Y:S01]  /*4210*/  FFMA R26, R23, R5, R26 ;  /* 0x00000005171a7223 */ /* 0x000fe2000000001a */
[----:B------:R-:W-:-:S04]  /*4220*/  PRMT R23, RZ, 0x7610, R23 ;  /* 0x00007610ff177816 */ /* 0x000fc80000000017 */
[----:B------:R-:W-:-:S05]  /*4230*/  F2FP.SATFINITE.E4M3.F32.PACK_AB_MERGE_C R25, RZ, R26, RZ ;  /* 0x0000001aff19723e */ /* 0x000fca00048070ff */
[----:B------:R0:W-:Y:S01]  /*4240*/  @!P2 STG.E.U8 desc[UR22][R12.64+0x28], R25 ;  /* 0x000028190c00a986 */ /* 0x0001e2000c101116 */
[----:B------:R-:W-:Y:S05]  /*4250*/  @P3 BRA `(.L_x_80) ;  /* 0x0000000000043947 */ /* 0x000fea0003800000 */
[----:B------:R0:W5:Y:S02]  /*4260*/  LDG.E.U8 R23, desc[UR22][R2.64+0x29] ;  /* 0x0000291602177981 */ /* 0x000164000c1e1100 */
.L_x_80:
[----:B------:R-:W-:Y:S05]  /*4270*/  BSYNC B1 ;  /* 0x0000000000017941 */ /* 0x000fea0003800000 */
.L_x_79:
[----:B-----5:R-:W-:Y:S01]  /*4280*/  LOP3.LUT R23, R23, 0xff, RZ, 0xc0, !PT ;  /* 0x000000ff17177812 */ /* 0x020fe200078ec0ff */
[----:B------:R-:W-:Y:S01]  /*4290*/  BSSY B1, `(.L_x_81) ;  /* 0x000000b000017945 */ /* 0x000fe20003800000 */
[----:B------:R-:W-:Y:S02]  /*42a0*/  ISETP.LT.OR P0, PT, R4, 0x9, !P0 ;  /* 0x000000090400780c */ /* 0x000fe40004701670 */
[----:B------:R-:W-:Y:S02]  /*42b0*/  F2FP.F16.E4M3.UNPACK_B R23, R23 ;  /* 0x00000017ff17723e */ /* 0x000fe400020006ff */
[----:B0--3--:R-:W-:-:S03]  /*42c0*/  PRMT R2, RZ, 0x7610, R2 ;  /* 0x00007610ff027816 */ /* 0x009fc60000000002 */
[----:B------:R-:W-:-:S05]  /*42d0*/  HADD2.F32 R23, -RZ, R23.H0_H0 ;  /* 0x20000017ff177230 */ /* 0x000fca0000004100 */
[----:B------:R-:W-:-:S04]  /*42e0*/  FMUL R23, R23, R8 ;  /* 0x0000000817177220 */ /* 0x000fc80000400000 */
[----:B------:R-:W-:-:S05]  /*42f0*/  FFMA R23, R22, R5, R23 ;  /* 0x0000000516177223 */ /* 0x000fca0000000017 */
[----:B------:R-:W-:-:S05]  /*4300*/  F2FP.SATFINITE.E4M3.F32.PACK_AB_MERGE_C R23, RZ, R23, RZ ;  /* 0x00000017ff17723e */ /* 0x000fca00048070ff */
[----:B------:R0:W-:Y:S01]  /*4310*/  @!P3 STG.E.U8 desc[UR22][R12.64+0x29], R23 ;  /* 0x000029170c00b986 */ /* 0x0001e2000c101116 */
[----:B------:R-:W-:Y:S05]  /*4320*/  @P0 BRA `(.L_x_82) ;  /* 0x0000000000040947 */ /* 0x000fea0003800000 */
[----:B------:R3:W5:Y:S02]  /*4330*/  LDG.E.U8 R2, desc[UR22][R14.64+0x28] ;  /* 0x000028160e027981 */ /* 0x000764000c1e1100 */
.L_x_82:
[----:B------:R-:W-:Y:S05]  /*4340*/  BSYNC B1 ;  /* 0x0000000000017941 */ /* 0x000fea0003800000 */
.L_x_81:
[----:B-----5:R-:W-:Y:S01]  /*4350*/  LOP3.LUT R2, R2, 0xff, RZ, 0xc0, !PT ;  /* 0x000000ff02027812 */ /* 0x020fe200078ec0ff */
[----:B------:R-:W-:Y:S01]  /*4360*/  BSSY B1, `(.L_x_83) ;  /* 0x000000b000017945 */ /* 0x000fe20003800000 */
[----:B------:R-:W-:Y:S02]  /*4370*/  ISETP.LT.OR P1, PT, R4, 0x9, !P1 ;  /* 0x000000090400780c */ /* 0x000fe40004f21670 */
[----:B------:R-:W-:-:S05]  /*4380*/  F2FP.F16.E4M3.UNPACK_B R2, R2 ;  /* 0x00000002ff02723e */ /* 0x000fca00020006ff */
[----:B------:R-:W-:-:S05]  /*4390*/  HADD2.F32 R3, -RZ, R2.H0_H0 ;  /* 0x20000002ff037230 */ /* 0x000fca0000004100 */
[----:B------:R-:W-:-:S04]  /*43a0*/  FMUL R2, R3, R8 ;  /* 0x0000000803027220 */ /* 0x000fc80000400000 */
[----:B------:R-:W-:-:S05]  /*43b0*/  FFMA R2, R21, R5, R2 ;  /* 0x0000000515027223 */ /* 0x000fca0000000002 */
[----:B------:R-:W-:Y:S02]  /*43c0*/  F2FP.SATFINITE.E4M3.F32.PACK_AB_MERGE_C R3, RZ, R2, RZ ;  /* 0x00000002ff03723e */ /* 0x000fe400048070ff */
[----:B------:R-:W-:-:S03]  /*43d0*/  PRMT R2, RZ, 0x7610, R2 ;  /* 0x00007610ff027816 */ /* 0x000fc60000000002 */
[----:B------:R0:W-:Y:S01]  /*43e0*/  @!P0 STG.E.U8 desc[UR22][R10.64+0x28], R3 ;  /* 0x000028030a008986 */ /* 0x0001e2000c101116 */
[----:B------:R-:W-:Y:S05]  /*43f0*/  @P1 BRA `(.L_x_84) ;  /* 0x0000000000041947 */ /* 0x000fea0003800000 */
[----:B------:R0:W5:Y:S02]  /*4400*/  LDG.E.U8 R2, desc[UR22][R14.64+0x29] ;  /* 0x000029160e027981 */ /* 0x000164000c1e1100 */
.L_x_84:
[----:B------:R-:W-:Y:S05]  /*4410*/  BSYNC B1 ;  /* 0x0000000000017941 */ /* 0x000fea0003800000 */
.L_x_83:
[----:B------:R-:W-:Y:S05]  /*4420*/  @P1 BRA `(.L_x_85) ;  /* 0x0000000400d01947 */ /* 0x000fea0003800000 */
[----:B-----5:R-:W-:-:S04]  /*4430*/  LOP3.LUT R2, R2, 0xff, RZ, 0xc0, !PT ;  /* 0x000000ff02027812 */ /* 0x020fc800078ec0ff */
[----:B------:R-:W-:-:S05]  /*4440*/  F2FP.F16.E4M3.UNPACK_B R2, R2 ;  /* 0x00000002ff02723e */ /* 0x000fca00020006ff */
[----:B0-----:R-:W-:-:S05]  /*4450*/  HADD2.F32 R3, -RZ, R2.H0_H0 ;  /* 0x20000002ff037230 */ /* 0x001fca0000004100 */
[----:B------:R-:W-:-:S04]  /*4460*/  FMUL R3, R3, R8 ;  /* 0x0000000803037220 */ /* 0x000fc80000400000 */
[----:B------:R-:W-:-:S05]  /*4470*/  FFMA R3, R20, R5, R3 ;  /* 0x0000000514037223 */ /* 0x000fca0000000003 */
[----:B------:R-:W-:-:S05]  /*4480*/  F2FP.SATFINITE.E4M3.F32.PACK_AB_MERGE_C R3, RZ, R3, RZ ;  /* 0x00000003ff03723e */ /* 0x000fca00048070ff */
[----:B------:R0:W-:Y:S01]  /*4490*/  STG.E.U8 desc[UR22][R10.64+0x29], R3 ;  /* 0x000029030a007986 */ /* 0x0001e2000c101116 */
[----:B------:R-:W-:Y:S05]  /*44a0*/  BRA `(.L_x_85) ;  /* 0x0000000400b07947 */ /* 0x000fea0003800000 */
.L_x_36:
[----:B------:R-:W-:Y:S01]  /*44b0*/  ISETP.GE.AND P2, PT, R24, 0x2, PT ;  /* 0x000000021800780c */ /* 0x000fe20003f46270 */
[-C--:B------:R-:W-:Y:S01]  /*44c0*/  FMUL R66, R66, R5.reuse ;  /* 0x0000000542427220 */ /* 0x080fe20000400000 */
[----:B------:R-:W-:Y:S01]  /*44d0*/  ISETP.GE.AND P1, PT, R24, 0x1, PT ;  /* 0x000000011800780c */ /* 0x000fe20003f26270 */
[-C--:B------:R-:W-:Y:S01]  /*44e0*/  FMUL R67, R67, R5.reuse ;  /* 0x0000000543437220 */ /* 0x080fe20000400000 */
[C---:B------:R-:W-:Y:S01]  /*44f0*/  ISETP.LT.OR P3, PT, R4.reuse, 0x1, !P2 ;  /* 0x000000010400780c */ /* 0x040fe20005761670 */
[-C--:B------:R-:W-:Y:S01]  /*4500*/  FMUL R65, R65, R5.reuse ;  /* 0x0000000541417220 */ /* 0x080fe20000400000 */
[----:B------:R-:W-:Y:S01]  /*4510*/  ISETP.LT.OR P4, PT, R4, 0x1, !P1 ;  /* 0x000000010400780c */ /* 0x000fe20004f81670 */
[-C--:B------:R-:W-:Y:S01]  /*4520*/  FMUL R64, R64, R5.reuse ;  /* 0x0000000540407220 */ /* 0x080fe20000400000 */
[----:B------:R-:W-:Y:S01]  /*4530*/  F2FP.SATFINITE.E4M3.F32.PACK_AB_MERGE_C R3, RZ, R66, RZ ;  /* 0x00000042ff03723e */ /* 0x000fe200048070ff */
[-C--:B------:R-:W-:Y:S01]  /*4540*/  FMUL R63, R63, R5.reuse ;  /* 0x000000053f3f7220 */ /* 0x080fe20000400000 */
[----:B------:R-:W-:Y:S01]  /*4550*/  ISETP.GE.AND P0, PT, R24, 0x9, PT ;  /* 0x000000091800780c */ /* 0x000fe20003f06270 */
[-C--:B------:R-:W-:Y:S01]  /*4560*/  FMUL R62, R62, R5.reuse ;  /* 0x000000053e3e7220 */ /* 0x080fe20000400000 */
[C---:B------:R-:W-:Y:S01]  /*4570*/  ISETP.LT.OR P1, PT, R4.reuse, 0x9, !P1 ;  /* 0x000000090400780c */ /* 0x040fe20004f21670 */
[-C--:B------:R-:W-:Y:S01]  /*4580*/  FMUL R61, R61, R5.reuse ;  /* 0x000000053d3d7220 */ /* 0x080fe20000400000 */
[----:B------:R-:W-:Y:S01]  /*4590*/  ISETP.LT.OR P2, PT, R4, 0x9, !P2 ;  /* 0x000000090400780c */ /* 0x000fe20005741670 */
[----:B------:R-:W-:Y:S01]  /*45a0*/  FMUL R60, R60, R5 ;  /* 0x000000053c3c7220 */ /* 0x000fe20000400000 */
[----:B------:R-:W-:Y:S01]  /*45b0*/  F2FP.SATFINITE.E4M3.F32.PACK_AB_MERGE_C R67, RZ, R67, RZ ;  /* 0x00000043ff43723e */ /* 0x000fe200048070ff */
[----:B------:R0:W-:Y:S01]  /*45c0*/  @!P3 STG.E.U8 desc[UR22][R12.64+0x1], R3 ;  /* 0x000001030c00b986 */ /* 0x0001e2000c101116 */
[----:B------:R-:W-:Y:S01]  /*45d0*/  ISETP.LT.OR P5, PT, R4, 0x1, !P0 ;  /* 0x000000010400780c */ /* 0x000fe200047a1670 */
[----:B------:R-:W-:Y:S01]  /*45e0*/  FMUL R59, R59, R5 ;  /* 0x000000053b3b7220 */ /* 0x000fe20000400000 */
[----:B------:R-:W-:Y:S01]  /*45f0*/  ISETP.GE.AND P3, PT, R24, 0xa, PT ;  /* 0x0000000a1800780c */ /* 0x000fe20003f66270 */
[----:B------:R-:W-:Y:S01]  /*4600*/  @!P4 STG.E.U8 desc[UR22][R12.64], R67 ;  /* 0x000000430c00c986 */ /* 0x000fe2000c101116 */
[----:B------:R-:W-:Y:S01]  /*4610*/  F2FP.SATFINITE.E4M3.F32.PACK_AB_MERGE_C R65, RZ, R65, RZ ;  /* 0x00000041ff41723e */ /* 0x000fe200048070ff */
[-C--:B------:R-:W-:Y:S01]  /*4620*/  FMUL R58, R58, R5.reuse ;  /* 0x000000053a3a7220 */ /* 0x080fe20000400000 */
[----:B------:R-:W-:Y:S01]  /*4630*/  F2FP.SATFINITE.E4M3.F32.PACK_AB_MERGE_C R15, RZ, R64, RZ ;  /* 0x00000040ff0f723e */ /* 0x000fe200048070ff */
[-C--:B------:R-:W-:Y:S01]  /*4640*/  FMUL R56, R56, R5.reuse ;  /* 0x0000000538387220 */ /* 0x080fe20000400000 */
[C---:B------:R-:W-:Y:S01]  /*4650*/  ISETP.LT.OR P4, PT, R4.reuse, 0x1, !P3 ;  /* 0x000000010400780c */ /* 0x040fe20005f81670 */
[----:B------:R-:W-:Y:S01]  /*4660*/  @!P1 STG.E.U8 desc[UR22][R10.64], R65 ;  /* 0x000000410a009986 */ /* 0x000fe2000c101116 */
[----:B------:R-:W-:Y:S01]  /*4670*/  ISETP.LT.OR P0, PT, R4, 0x9, !P0 ;  /* 0x000000090400780c */ /* 0x000fe20004701670 */
[----:B------:R-:W-:Y:S01]  /*4680*/  FMUL R57, R57, R5 ;  /* 0x0000000539397220 */ /* 0x000fe20000400000 */
[----:B------:R-:W-:Y:S01]  /*4690*/  F2FP.SATFINITE.E4M3.F32.PACK_AB_MERGE_C R63, RZ, R63, RZ ;  /* 0x0000003fff3f723e */ /* 0x000fe200048070ff */
[----:B------:R1:W-:Y:S01]  /*46a0*/  @!P2 STG.E.U8 desc[UR22][R10.64+0x1], R15 ;  /* 0x0000010f0a00a986 */ /* 0x0003e2000c101116 */
[C---:B------:R-:W-:Y:S01]  /*46b0*/  ISETP.GE.AND P2, PT, R24.reuse, 0x11, PT ;  /* 0x000000111800780c */ /* 0x040fe20003f46270 */
[-C--:B------:R-:W-:Y:S01]  /*46c0*/  FMUL R55, R55, R5.reuse ;  /* 0x0000000537377220 */ /* 0x080fe20000400000 */
[----:B------:R-:W-:Y:S01]  /*46d0*/  ISETP.GE.AND P1, PT, R24, 0x12, PT ;  /* 0x000000121800780c */ /* 0x000fe20003f26270 */
[----:B------:R-:W-:Y:S01]  /*46e0*/  @!P5 STG.E.U8 desc[UR22][R12.64+0x8], R63 ;  /* 0x0000083f0c00d986 */ /* 0x000fe2000c101116 */
[----:B------:R-:W-:Y:S01]  /*46f0*/  ISETP.LT.OR P3, PT, R4, 0x9, !P3 ;  /* 0x000000090400780c */ /* 0x000fe20005f61670 */
[-C--:B------:R-:W-:Y:S01]  /*4700*/  FMUL R54, R54, R5.reuse ;  /* 0x0000000536367220 */ /* 0x080fe20000400000 */
[----:B0-----:R-:W-:Y:S01]  /*4710*/  F2FP.SATFINITE.E4M3.F32.PACK_AB_MERGE_C R3, RZ, R62, RZ ;  /* 0x0000003eff03723e */ /* 0x001fe200048070ff */
[-C--:B------:R-:W-:Y:S01]  /*4720*/  FMUL R53, R53, R5.reuse ;  /* 0x0000000535357220 */ /* 0x080fe20000400000 */
[----:B------:R-:W-:Y:S01]  /*4730*/  ISETP.LT.OR P6, PT, R4, 0x1, !P2 ;  /* 0x000000010400780c */ /* 0x000fe200057c1670 */
[----:B------:R-:W-:Y:S01]  /*4740*/  FMUL R52, R52, R5 ;  /* 0x0000000534347220 */ /* 0x000fe20000400000 */
[C---:B------:R-:W-:Y:S01]  /*4750*/  ISETP.LT.OR P5, PT, R4.reuse, 0x1, !P1 ;  /* 0x000000010400780c */ /* 0x040fe20004fa1670 */
[----:B------:R0:W-:Y:S01]  /*4760*/  @!P4 STG.E.U8 desc[UR22][R12.64+0x9], R3 ;  /* 0x000009030c00c986 */ /* 0x0001e2000c101116 */
[----:B------:R-:W-:Y:S01]  /*4770*/  F2FP.SATFINITE.E4M3.F32.PACK_AB_MERGE_C R61, RZ, R61, RZ ;  /* 0x0000003dff3d723e */ /* 0x000fe200048070ff */
[-C--:B------:R-:W-:Y:S01]  /*4780*/  FMUL R51, R51, R5.reuse ;  /* 0x0000000533337220 */ /* 0x080fe20000400000 */
[----:B------:R-:W-:Y:S01]  /*4790*/  ISETP.LT.OR P1, PT, R4, 0x9, !P1 ;  /* 0x000000090400780c */ /* 0x000fe20004f21670 */
[-C--:B------:R-:W-:Y:S01]  /*47a0*/  FMUL R50, R50, R5.reuse ;  /* 0x0000000532327220 */ /* 0x080fe20000400000 */
[----:B-1----:R-:W-:Y:S01]  /*47b0*/  F2FP.SATFINITE.E4M3.F32.PACK_AB_MERGE_C R15, RZ, R60, RZ ;  /* 0x0000003cff0f723e */ /* 0x002fe200048070ff */
[----:B------:R-:W-:Y:S01]  /*47c0*/  @!P0 STG.E.U8 desc[UR22][R10.64+0x8], R61 ;  /* 0x0000083d0a008986 */ /* 0x000fe2000c101116 */
[----:B------:R-:W-:Y:S01]  /*47d0*/  ISETP.GE.AND P0, PT, R24, 0x19, PT ;  /* 0x000000191800780c */ /* 0x000fe20003f06270 */
[----:B------:R-:W-:Y:S01]  /*47e0*/  FMUL R49, R49, R5 ;  /* 0x0000000531317220 */ /* 0x000fe20000400000 */
[----:B------:R-:W-:Y:S01]  /*47f0*/  F2FP.SATFINITE.E4M3.F32.PACK_AB_MERGE_C R59, RZ, R59, RZ ;  /* 0x0000003bff3b723e */ /* 0x000fe200048070ff */
[----:B------:R1:W-:Y:S01]  /*4800*/  @!P3 STG.E.U8 desc[UR22][R10.64+0x9], R15 ;  /* 0x0000090f0a00b986 */ /* 0x0003e2000c101116 */
[----:B------:R-:W-:Y:S01]  /*4810*/  F2FP.SATFINITE.E4M3.F32.PACK_AB_MERGE_C R25, RZ, R58, RZ ;  /* 0x0000003aff19723e */ /* 0x000fe200048070ff */
[-C--:B------:R-:W-:Y:S01]  /*4820*/  FMUL R48, R48, R5.reuse ;  /* 0x0000000530307220 */ /* 0x080fe20000400000 */
[----:B------:R-:W-:Y:S01]  /*4830*/  ISETP.LT.OR P2, PT, R4, 0x9, !P2 ;  /* 0x000000090400780c */ /* 0x000fe20005741670 */
[----:B------:R-:W-:Y:S01]  /*4840*/  @!P6 STG.E.U8 desc[UR22][R12.64+0x10], R59 ;  /* 0x0000103b0c00e986 */ /* 0x000fe2000c101116 */
[----:B0-----:R-:W-:Y:S01]  /*4850*/  F2FP.SATFINITE.E4M3.F32.PACK_AB_MERGE_C R3, RZ, R56, RZ ;  /* 0x00000038ff03723e */ /* 0x001fe200048070ff */
[-C--:B------:R-:W-:Y:S01]  /*4860*/  FMUL R23, R23, R5.reuse ;  /* 0x0000000517177220 */ /* 0x080fe20000400000 */
[----:B------:R-:W-:Y:S01]  /*4870*/  ISETP.GE.AND P3, PT, R24, 0x1a, PT ;  /* 0x0000001a1800780c */ /* 0x000fe20003f66270 */
[----:B------:R-:W-:Y:S01]  /*4880*/  @!P5 STG.E.U8 desc[UR22][R12.64+0x11], R25 ;  /* 0x000011190c00d986 */ /* 0x000fe2000c101116 */
[----:B------:R-:W-:Y:S01]  /*4890*/  ISETP.LT.OR P4, PT, R4, 0x1, !P0 ;  /* 0x000000010400780c */ /* 0x000fe20004781670 */
[-C--:B------:R-:W-:Y:S01]  /*48a0*/  FMUL R22, R22, R5.reuse ;  /* 0x0000000516167220 */ /* 0x080fe20000400000 */
[C---:B------:R-:W-:Y:S01]  /*48b0*/  ISETP.LT.OR P5, PT, R4.reuse, 0x1, !P3 ;  /* 0x000000010400780c */ /* 0x040fe20005fa1670 */
[----:B------:R0:W-:Y:S01]  /*48c0*/  @!P1 STG.E.U8 desc[UR22][R10.64+0x11], R3 ;  /* 0x000011030a009986 */ /* 0x0001e2000c101116 */
[----:B------:R-:W-:Y:S01]  /*48d0*/  ISETP.LT.OR P0, PT, R4, 0x9, !P0 ;  /* 0x000000090400780c */ /* 0x000fe20004701670 */
[-C--:B------:R-:W-:Y:S01]  /*48e0*/  FMUL R21, R21, R5.reuse ;  /* 0x0000000515157220 */ /* 0x080fe20000400000 */
[----:B------:R-:W-:Y:S01]  /*48f0*/  ISETP.GE.AND P1, PT, R24, 0x21, PT ;  /* 0x000000211800780c */ /* 0x000fe20003f26270 */
[----:B------:R-:W-:Y:S01]  /*4900*/  FMUL R20, R20, R5 ;  /* 0x0000000514147220 */ /* 0x000fe20000400000 */
[----:B------:R-:W-:-:S02]  /*4910*/  F2FP.SATFINITE.E4M3.F32.PACK_AB_MERGE_C R57, RZ, R57, RZ ;  /* 0x00000039ff39723e */ /* 0x000fc400048070ff */
[----:B------:R-:W-:Y:S02]  /*4920*/  F2FP.SATFINITE.E4M3.F32.PACK_AB_MERGE_C R55, RZ, R55, RZ ;  /* 0x00000037ff37723e */ /* 0x000fe400048070ff */
[C---:B------:R-:W-:Y:S01]  /*4930*/  ISETP.LT.OR P3, PT, R4.reuse, 0x9, !P3 ;  /* 0x000000090400780c */ /* 0x040fe20005f61670 */
[----:B------:R-:W-:Y:S01]  /*4940*/  @!P2 STG.E.U8 desc[UR22][R10.64+0x10], R57 ;  /* 0x000010390a00a986 */ /* 0x000fe2000c101116 */
[----:B------:R-:W-:Y:S02]  /*4950*/  ISETP.LT.OR P6, PT, R4, 0x1, !P1 ;  /* 0x000000010400780c */ /* 0x000fe40004fc1670 */
[----:B-1----:R-:W-:Y:S01]  /*4960*/  F2FP.SATFINITE.E4M3.F32.PACK_AB_MERGE_C R15, RZ, R54, RZ ;  /* 0x00000036ff0f723e */ /* 0x002fe200048070ff */
[----:B------:R-:W-:Y:S01]  /*4970*/  @!P4 STG.E.U8 desc[UR22][R12.64+0x18], R55 ;  /* 0x000018370c00c986 */ /* 0x000fe2000c101116 */
[----:B------:R-:W-:Y:S02]  /*4980*/  F2FP.SATFINITE.E4M3.F32.PACK_AB_MERGE_C R53, RZ, R53, RZ ;  /* 0x00000035ff35723e */ /* 0x000fe400048070ff */
[----:B------:R-:W-:Y:S01]  /*4990*/  ISETP.GE.AND P4, PT, R24, 0x22, PT ;  /* 0x000000221800780c */ /* 0x000fe20003f86270 */
[----:B------:R1:W-:Y:S01]  /*49a0*/  @!P5 STG.E.U8 desc[UR22][R12.64+0x19], R15 ;  /* 0x0000190f0c00d986 */ /* 0x0003e2000c101116 */
[----:B0-----:R-:W-:-:S02]  /*49b0*/  F2FP.SATFINITE.E4M3.F32.PACK_AB_MERGE_C R3, RZ, R52, RZ ;  /* 0x00000034ff03723e */ /* 0x001fc400048070ff */
[----:B------:R-:W-:Y:S01]  /*49c0*/  F2FP.SATFINITE.E4M3.F32.PACK_AB_MERGE_C R51, RZ, R51, RZ ;  /* 0x00000033ff33723e */ /* 0x000fe200048070ff */
[----:B------:R-:W-:Y:S01]  /*49d0*/  @!P0 STG.E.U8 desc[UR22][R10.64+0x18], R53 ;  /* 0x000018350a008986 */ /* 0x000fe2000c101116 */
[----:B------:R-:W-:Y:S02]  /*49e0*/  ISETP.LT.OR P5, PT, R4, 0x1, !P4 ;  /* 0x000000010400780c */ /* 0x000fe400067a1670 */
[C---:B------:R-:W-:Y:S01]  /*49f0*/  ISETP.GE.AND P2, PT, R24.reuse, 0x29, PT ;  /* 0x000000291800780c */ /* 0x040fe20003f46270 */
[----:B------:R0:W-:Y:S01]  /*4a00*/  @!P3 STG.E.U8 desc[UR22][R10.64+0x19], R3 ;  /* 0x000019030a00b986 */ /* 0x0001e2000c101116 */
[----:B------:R-:W-:Y:S02]  /*4a10*/  ISETP.GE.AND P0, PT, R24, 0x2a, PT ;  /* 0x0000002a1800780c */ /* 0x000fe40003f06270 */
[C---:B------:R-:W-:Y:S01]  /*4a20*/  ISETP.LT.OR P1, PT, R4.reuse, 0x9, !P1 ;  /* 0x000000090400780c */ /* 0x040fe20004f21670 */
[----:B------:R-:W-:Y:S01]  /*4a30*/  @!P6 STG.E.U8 desc[UR22][R12.64+0x20], R51 ;  /* 0x000020330c00e986 */ /* 0x000fe2000c101116 */
[----:B------:R-:W-:-:S02]  /*4a40*/  ISETP.LT.OR P4, PT, R4, 0x9, !P4 ;  /* 0x000000090400780c */ /* 0x000fc40006781670 */
[C---:B------:R-:W-:Y:S02]  /*4a50*/  ISETP.LT.OR P3, PT, R4.reuse, 0x1, !P2 ;  /* 0x000000010400780c */ /* 0x040fe40005761670 */
[C---:B------:R-:W-:Y:S02]  /*4a60*/  ISETP.LT.OR P6, PT, R4.reuse, 0x1, !P0 ;  /* 0x000000010400780c */ /* 0x040fe400047c1670 */
[C---:B------:R-:W-:Y:S02]  /*4a70*/  ISETP.LT.OR P2, PT, R4.reuse, 0x9, !P2 ;  /* 0x000000090400780c */ /* 0x040fe40005741670 */
[----:B------:R-:W-:Y:S02]  /*4a80*/  ISETP.LT.OR P0, PT, R4, 0x9, !P0 ;  /* 0x000000090400780c */ /* 0x000fe40004701670 */
[----:B-1----:R-:W-:Y:S02]  /*4a90*/  F2FP.SATFINITE.E4M3.F32.PACK_AB_MERGE_C R15, RZ, R50, RZ ;  /* 0x00000032ff0f723e */ /* 0x002fe400048070ff */
[----:B------:R-:W-:-:S02]  /*4aa0*/  F2FP.SATFINITE.E4M3.F32.PACK_AB_MERGE_C R49, RZ, R49, RZ ;  /* 0x00000031ff31723e */ /* 0x000fc400048070ff */
[----:B0-----:R-:W-:Y:S01]  /*4ab0*/  F2FP.SATFINITE.E4M3.F32.PACK_AB_MERGE_C R3, RZ, R48, RZ ;  /* 0x00000030ff03723e */ /* 0x001fe200048070ff */
[----:B------:R0:W-:Y:S01]  /*4ac0*/  @!P5 STG.E.U8 desc[UR22][R12.64+0x21], R15 ;  /* 0x0000210f0c00d986 */ /* 0x0001e2000c101116 */
[----:B------:R-:W-:Y:S02]  /*4ad0*/  F2FP.SATFINITE.E4M3.F32.PACK_AB_MERGE_C R23, RZ, R23, RZ ;  /* 0x00000017ff17723e */ /* 0x000fe400048070ff */
[----:B------:R-:W-:Y:S01]  /*4ae0*/  F2FP.SATFINITE.E4M3.F32.PACK_AB_MERGE_C R25, RZ, R22, RZ ;  /* 0x00000016ff19723e */ /* 0x000fe200048070ff */
[----:B------:R1:W-:Y:S01]  /*4af0*/  @!P1 STG.E.U8 desc[UR22][R10.64+0x20], R49 ;  /* 0x000020310a009986 */ /* 0x0003e2000c101116 */
[----:B------:R-:W-:-:S03]  /*4b00*/  F2FP.SATFINITE.E4M3.F32.PACK_AB_MERGE_C R21, RZ, R21, RZ ;  /* 0x00000015ff15723e */ /* 0x000fc600048070ff */
[----:B------:R1:W-:Y:S01]  /*4b10*/  @!P4 STG.E.U8 desc[UR22][R10.64+0x21], R3 ;  /* 0x000021030a00c986 */ /* 0x0003e2000c101116 */
[----:B0-----:R-:W-:-:S03]  /*4b20*/  F2FP.SATFINITE.E4M3.F32.PACK_AB_MERGE_C R15, RZ, R20, RZ ;  /* 0x00000014ff0f723e */ /* 0x001fc600048070ff */
[----:B------:R1:W-:Y:S04]  /*4b30*/  @!P3 STG.E.U8 desc[UR22][R12.64+0x28], R23 ;  /* 0x000028170c00b986 */ /* 0x0003e8000c101116 */
[----:B------:R1:W-:Y:S04]  /*4b40*/  @!P6 STG.E.U8 desc[UR22][R12.64+0x29], R25 ;  /* 0x000029190c00e986 */ /* 0x0003e8000c101116 */
[----:B------:R1:W-:Y:S04]  /*4b50*/  @!P2 STG.E.U8 desc[UR22][R10.64+0x28], R21 ;  /* 0x000028150a00a986 */ /* 0x0003e8000c101116 */
[----:B------:R1:W-:Y:S02]  /*4b60*/  @!P0 STG.E.U8 desc[UR22][R10.64+0x29], R15 ;  /* 0x0000290f0a008986 */ /* 0x0003e4000c101116 */
.L_x_85:
[----:B------:R-:W-:Y:S05]  /*4b70*/  BSYNC B0 ;  /* 0x0000000000007941 */ /* 0x000fea0003800000 */
.L_x_35:
[----:B-----5:R-:W-:Y:S01]  /*4b80*/  IMAD.U32 R2, RZ, RZ, UR20 ;  /* 0x00000014ff027e24 */ /* 0x020fe2000f8e00ff */
[----:B------:R-:W-:Y:S01]  /*4b90*/  ULDC.64 UR4, c[0x0][0x650] ;  /* 0x0001940000047ab9 */ /* 0x000fe20000000a00 */
[----:B01----:R-:W-:Y:S01]  /*4ba0*/  IMAD.U32 R3, RZ, RZ, UR21 ;  /* 0x00000015ff037e24 */ /* 0x003fe2000f8e00ff */
[----:B------:R0:W-:Y:S01]  /*4bb0*/  SYNCS.ARRIVE.TRANS64.A1T0 RZ, [R18+UR30], RZ ;  /* 0x000000ff12ff79a7 */ /* 0x0001e2000810001e */
[----:B------:R-:W-:Y:S01]  /*4bc0*/  IMAD.U32 R3, RZ, RZ, UR7 ;  /* 0x00000007ff037e24 */ /* 0x000fe2000f8e00ff */
[C---:B------:R-:W-:Y:S01]  /*4bd0*/  LEA R0, P0, R2.reuse, R0, 0x1 ;  /* 0x0000000002007211 */ /* 0x040fe200078008ff */
[----:B------:R-:W-:Y:S01]  /*4be0*/  IMAD.MOV.U32 R4, RZ, RZ, -0x1 ;  /* 0xffffffffff047424 */ /* 0x000fe200078e00ff */
[----:B------:R-:W-:Y:S02]  /*4bf0*/  PRMT R10, RZ, 0x7610, R10 ;  /* 0x00007610ff0a7816 */ /* 0x000fe4000000000a */
[----:B------:R-:W-:Y:S01]  /*4c00*/  LEA.HI.X R9, R2, R9, R3, 0x1, P0 ;  /* 0x0000000902097211 */ /* 0x000fe200000f0c03 */
[----:B------:R-:W-:Y:S01]  /*4c10*/  IMAD.MOV.U32 R3, RZ, RZ, -0x1 ;  /* 0xffffffffff037424 */ /* 0x000fe200078e00ff */
[----:B------:R-:W-:Y:S01]  /*4c20*/  ISETP.GE.U32.AND P0, PT, R0, UR4, PT ;  /* 0x0000000400007c0c */ /* 0x000fe2000bf06070 */
[----:B------:R-:W-:-:S03]  /*4c30*/  IMAD.MOV.U32 R2, RZ, RZ, -0x1 ;  /* 0xffffffffff027424 */ /* 0x000fc600078e00ff */
[----:B------:R-:W-:-:S13]  /*4c40*/  ISETP.GE.U32.AND.EX P0, PT, R9, UR5, PT, P0 ;  /* 0x0000000509007c0c */ /* 0x000fda000bf06100 */
[----:B0-----:R-:W-:Y:S05]  /*4c50*/  @P0 BRA `(.L_x_86) ;  /* 0x0000000400880947 */ /* 0x001fea0003800000 */
[----:B------:R-:W0:Y:S01]  /*4c60*/  S2UR UR8, SR_CTAID.X ;  /* 0x00000000000879c3 */ /* 0x000e220000002500 */
[----:B------:R-:W-:Y:S01]  /*4c70*/  ULDC.64 UR4, c[0x0][0x628] ;  /* 0x00018a0000047ab9 */ /* 0x000fe20000000a00 */
[----:B------:R-:W-:Y:S01]  /*4c80*/  ULDC UR6, c[0x0][0x150] ;  /* 0x0000540000067ab9 */ /* 0x000fe20000000800 */
[----:B------:R-:W-:Y:S01]  /*4c90*/  ISETP.NE.U32.AND P0, PT, RZ, UR4, PT ;  /* 0x00000004ff007c0c */ /* 0x000fe2000bf05070 */
[----:B------:R-:W-:Y:S01]  /*4ca0*/  ULDC UR28, c[0x0][0x630] ;  /* 0x00018c00001c7ab9 */ /* 0x000fe20000000800 */
[C---:B------:R-:W-:Y:S01]  /*4cb0*/  R2UR UR29, R0.reuse ;  /* 0x00000000001d72ca */ /* 0x040fe200000e0000 */
[----:B------:R-:W-:Y:S01]  /*4cc0*/  ULDC UR34, c[0x0][0x154] ;  /* 0x0000550000227ab9 */ /* 0x000fe20000000800 */
[----:B------:R-:W-:Y:S01]  /*4cd0*/  ISETP.NE.AND.EX P0, PT, RZ, UR5, PT, P0 ;  /* 0x00000005ff007c0c */ /* 0x000fe2000bf05300 */
[----:B------:R-:W1:Y:S01]  /*4ce0*/  S2UR UR35, SR_CTAID.Y ;  /* 0x00000000002379c3 */ /* 0x000e620000002600 */
[----:B------:R-:W-:Y:S02]  /*4cf0*/  R2UR UR33, R9 ;  /* 0x00000000092172ca */ /* 0x000fe400000e0000 */
[----:B------:R-:W-:-:S02]  /*4d00*/  R2UR UR26, R0 ;  /* 0x00000000001a72ca */ /* 0x000fc400000e0000 */
[----:B------:R-:W-:Y:S02]  /*4d10*/  R2UR UR27, R9 ;  /* 0x00000000091b72ca */ /* 0x000fe400000e0000 */
[----:B0-----:R-:W-:-:S05]  /*4d20*/  I2FP.F32.U32 R2, UR8 ;  /* 0x0000000800027c45 */ /* 0x001fca0008201000 */
[----:B------:R-:W-:-:S04]  /*4d30*/  FMUL R2, R2, UR6 ;  /* 0x0000000602027c20 */ /* 0x000fc80008400000 */
[----:B------:R0:W0:Y:S01]  /*4d40*/  F2I.U32.TRUNC.NTZ R3, R2 ;  /* 0x0000000200037305 */ /* 0x000022000020f000 */
[----:B-1----:R-:W-:Y:S05]  /*4d50*/  @!P0 BRA `(.L_x_87) ;  /* 0x0000000000308947 */ /* 0x002fea0003800000 */
        /* <DEDUP_REMOVED lines=12> */
.L_x_87:
[----:B0-----:R-:W-:Y:S01]  /*4e20*/  I2FP.F32.U32 R2, UR35 ;  /* 0x0000002300027c45 */ /* 0x001fe20008201000 */
[----:B------:R-:W-:Y:S02]  /*4e30*/  USHF.R.U64 UR6, UR26, UR28, UR27 ;  /* 0x0000001c1a067299 */ /* 0x000fe4000800121b */
[----:B------:R-:W-:Y:S01]  /*4e40*/  USHF.R.U32.HI UR4, URZ, UR28, UR27 ;  /* 0x0000001c3f047299 */ /* 0x000fe2000801161b */
[----:B------:R-:W-:Y:S01]  /*4e50*/  R2UR UR28, R3 ;  /* 0x00000000031c72ca */ /* 0x000fe200000e0000 */
[----:B------:R-:W-:Y:S01]  /*4e60*/  UIADD3 UR24, UP0, URZ, -UR6, URZ ;  /* 0x800000063f187290 */ /* 0x000fe2000ff1e03f */
[----:B------:R-:W-:Y:S01]  /*4e70*/  FMUL R2, R2, UR34 ;  /* 0x0000002202027c20 */ /* 0x000fe20008400000 */
[----:B------:R-:W-:Y:S01]  /*4e80*/  ULDC.64 UR26, c[0x0][0x620] ;  /* 0x00018800001a7ab9 */ /* 0x000fe20000000a00 */
[----:B------:R-:W-:Y:S01]  /*4e90*/  UMOV UR10, UR29 ;  /* 0x0000001d000a7c82 */ /* 0x000fe20008000000 */
[----:B------:R-:W-:Y:S01]  /*4ea0*/  UIADD3.X UR4, URZ, ~UR4, URZ, UP0, !UPT ;  /* 0x800000043f047290 */ /* 0x000fe200087fe43f */
[----:B------:R-:W-:-:S02]  /*4eb0*/  UMOV UR11, UR33 ;  /* 0x00000021000b7c82 */ /* 0x000fc40008000000 */
[----:B------:R-:W0:Y:S01]  /*4ec0*/  F2I.U32.TRUNC.NTZ R2, R2 ;  /* 0x0000000200027305 */ /* 0x000e22000020f000 */
[----:B------:R-:W-:Y:S02]  /*4ed0*/  UIMAD UR4, UR4, UR26, URZ ;  /* 0x0000001a040472a4 */ /* 0x000fe4000f8e023f */
        /* <DEDUP_REMOVED lines=9> */
[----:B------:R-:W-:Y:S01]  /*4f70*/  USHF.R.U64 UR25, UR10, UR26, UR11 ;  /* 0x0000001a0a197299 */ /* 0x000fe2000800120b */
[----:B0-----:R-:W-:Y:S01]  /*4f80*/  R2UR UR29, R2 ;  /* 0x00000000021d72ca */ /* 0x001fe200000e0000 */
[----:B------:R-:W-:Y:S01]  /*4f90*/  USHF.R.U32.HI UR10, URZ, UR26, UR11 ;  /* 0x0000001a3f0a7299 */ /* 0x000fe2000801160b */
[----:B------:R-:W-:Y:S01]  /*4fa0*/  ISETP.NE.AND.EX P0, PT, RZ, UR5, PT, P0 ;  /* 0x00000005ff007c0c */ /* 0x000fe2000bf05300 */
[----:B------:R-:W-:Y:S01]  /*4fb0*/  ULDC UR36, c[0x0][0x608] ;  /* 0x0001820000247ab9 */ /* 0x000fe20000000800 */
[----:B------:R-:W-:-:S02]  /*4fc0*/  ULOP3.LUT UR39, URZ, UR34, URZ, 0x33, !UPT ;  /* 0x000000223f277292 */ /* 0x000fc4000f8e333f */
[----:B------:R-:W-:Y:S02]  /*4fd0*/  USHF.R.U64 UR34, UR25, UR36, UR10 ;  /* 0x0000002419227299 */ /* 0x000fe4000800120a */
[----:B------:R-:W-:Y:S02]  /*4fe0*/  USHF.R.U32.HI UR10, URZ, UR36, UR10 ;  /* 0x000000243f0a7299 */ /* 0x000fe4000801160a */
[----:B------:R-:W-:Y:S02]  /*4ff0*/  UIADD3 UR28, -UR28, URZ, URZ ;  /* 0x0000003f1c1c7290 */ /* 0x000fe4000fffe13f */
[----:B------:R-:W-:Y:S01]  /*5000*/  USHF.R.U64 UR36, UR34, UR38, UR10 ;  /* 0x0000002622247299 */ /* 0x000fe2000800120a */
[----:B------:R-:W-:Y:S01]  /*5010*/  UMOV UR33, 0x1 ;  /* 0x0000000100217882 */ /* 0x000fe20000000000 */
[----:B------:R-:W-:Y:S01]  /*5020*/  ULDC UR27, c[0x0][0x144] ;  /* 0x00005100001b7ab9 */ /* 0x000fe20000000800 */
[----:B------:R-:W-:Y:S01]  /*5030*/  UIADD3 UR37, -UR29, URZ, URZ ;  /* 0x0000003f1d257290 */ /* 0x000fe2000fffe13f */
[----:B------:R-:W-:Y:S01]  /*5040*/  ULDC UR9, c[0x0][0x600] ;  /* 0x0001800000097ab9 */ /* 0x000fe20000000800 */
[----:B------:R-:W-:-:S02]  /*5050*/  USHF.L.U32 UR33, UR33, UR38, URZ ;  /* 0x0000002621217299 */ /* 0x000fc4000800063f */
[----:B------:R-:W-:Y:S02]  /*5060*/  USHF.R.U32.HI UR29, URZ, UR38, UR10 ;  /* 0x000000263f1d7299 */ /* 0x000fe4000801160a */
[----:B------:R-:W-:Y:S02]  /*5070*/  UIMAD UR38, UR27, UR28, UR8 ;  /* 0x0000001c1b2672a4 */ /* 0x000fe4000f8e0208 */
[----:B------:R-:W-:Y:S01]  /*5080*/  UIADD3 UR24, UR9, -0x1, URZ ;  /* 0xffffffff09187890 */ /* 0x000fe2000fffe03f */
        /* <DEDUP_REMOVED lines=15> */
.L_x_88:
[----:B------:R-:W-:Y:S01]  /*5180*/  USHF.R.U64 UR4, UR28, UR40, UR29 ;  /* 0x000000281c047299 */ /* 0x000fe2000800121d */
[----:B------:R-:W-:Y:S01]  /*5190*/  IMAD.MOV.U32 R10, RZ, RZ, 0x1 ;  /* 0x00000001ff0a7424 */ /* 0x000fe200078e00ff */
[----:B------:R-:W-:Y:S01]  /*51a0*/  ULOP3.LUT UR34, UR34, UR39, URZ, 0xc0, !UPT ;  /* 0x0000002722227292 */ /* 0x000fe2000f8ec03f */
[----:B------:R-:W-:Y:S01]  /*51b0*/  IMAD.U32 R2, RZ, RZ, UR6 ;  /* 0x00000006ff027e24 */ /* 0x000fe2000f8e00ff */
[----:B------:R-:W-:Y:S02]  /*51c0*/  UIADD3 UR5, -UR4, URZ, URZ ;  /* 0x0000003f04057290 */ /* 0x000fe4000fffe13f */
[----:B------:R-:W-:Y:S02]  /*51d0*/  @UP2 UIMAD UR38, UR42, UR37, UR35 ;  /* 0x000000252a2622a4 */ /* 0x000fe4000f8e0223 */
        /* <DEDUP_REMOVED lines=10> */
.L_x_86:
[----:B------:R-:W-:Y:S01]  /*5280*/  UIADD3 UR18, UR31, UR18, URZ ;  /* 0x000000121f127290 */ /* 0x000fe2000fffe03f */
[----:B------:R-:W-:Y:S02]  /*5290*/  LOP3.LUT P0, RZ, R10, 0xff, RZ, 0xc0, !PT ;  /* 0x000000ff0aff7812 */ /* 0x000fe4000780c0ff */
[----:B------:R-:W-:Y:S01]  /*52a0*/  LOP3.LUT R68, R68, 0x1, RZ, 0x3c, !PT ;  /* 0x0000000144447812 */ /* 0x000fe200078e3cff */
[----:B------:R-:W-:Y:S02]  /*52b0*/  USHF.R.U32.HI UR4, URZ, 0x6, UR18 ;  /* 0x000000063f047899 */ /* 0x000fe40008011612 */
[----:B------:R-:W-:Y:S02]  /*52c0*/  UISETP.GT.U32.AND UP0, UPT, UR18, 0x3f, UPT ;  /* 0x0000003f1200788c */ /* 0x000fe4000bf04070 */
[----:B------:R-:W-:Y:S02]  /*52d0*/  ULOP3.LUT UR4, UR4, 0x1, URZ, 0xc0, !UPT ;  /* 0x0000000104047892 */ /* 0x000fe4000f8ec03f */
[----:B------:R-:W-:-:S02]  /*52e0*/  UISETP.LT.U32.AND UP0, UPT, UR31, 0x40, UP0 ;  /* 0x000000401f00788c */ /* 0x000fc40008701070 */
[----:B------:R-:W-:Y:S02]  /*52f0*/  UISETP.NE.U32.AND UP1, UPT, UR4, 0x1, UPT ;  /* 0x000000010400788c */ /* 0x000fe4000bf25070 */
[----:B------:R-:W-:Y:S02]  /*5300*/  USEL UR5, URZ, 0x1, !UP0 ;  /* 0x000000013f057887 */ /* 0x000fe4000c000000 */
[----:B------:R-:W-:Y:S02]  /*5310*/  UISETP.GT.U32.AND UP1, UPT, UR31, 0x3f, !UP1 ;  /* 0x0000003f1f00788c */ /* 0x000fe4000cf24070 */
[----:B------:R-:W-:Y:S02]  /*5320*/  ULOP3.LUT UR18, UR18, 0x3f, URZ, 0xc0, !UPT ;  /* 0x0000003f12127892 */ /* 0x000fe4000f8ec03f */
[----:B------:R-:W-:-:S04]  /*5330*/  USEL UR4, URZ, 0x1, !UP1 ;  /* 0x000000013f047887 */ /* 0x000fc8000c800000 */
[----:B------:R-:W-:Y:S01]  /*5340*/  ULOP3.LUT UR16, UR4, UR16, UR5, 0x96, !UPT ;  /* 0x0000001004107292 */ /* 0x000fe2000f8e9605 */
[----:B------:R-:W-:Y:S11]  /*5350*/  @P0 BRA `(.L_x_89) ;  /* 0xffffffc8006c0947 */ /* 0x000ff6000383ffff */
[----:B------:R-:W-:Y:S05]  /*5360*/  EXIT ;  /* 0x000000000000794d */ /* 0x000fea0003800000 */
.L_x_13:
[----:B------:R-:W-:-:S08]  /*5370*/  ISETP.NE.AND P0, PT, RZ, UR8, PT ;  /* 0x00000008ff007c0c */ /* 0x000fd0000bf05270 */
[----:B---3-5:R-:W0:-:S00]  /*5380*/  USETMAXREG.DEALLOC.CTAPOOL 0x28 ;  /* 0x00000028000079c8 */ /* 0x028e0000080e0500 */
[----:B------:R-:W-:Y:S05]  /*5390*/  @P0 EXIT ;  /* 0x000000000000094d */ /* 0x000fea0003800000 */
[----:B0-----:R-:W-:Y:S01]  /*53a0*/  LOP3.LUT P0, RZ, R7, 0xff, RZ, 0xc0, !PT ;  /* 0x000000ff07ff7812 */ /* 0x001fe2000780c0ff */
[----:B------:R-:W-:Y:S02]  /*53b0*/  IMAD.MOV.U32 R11, RZ, RZ, 0x1 ;  /* 0x00000001ff0b7424 */ /* 0x000fe400078e00ff */
[----:B------:R-:W-:-:S10]  /*53c0*/  IMAD.MOV.U32 R10, RZ, RZ, RZ ;  /* 0x000000ffff0a7224 */ /* 0x000fd400078e00ff */
[----:B------:R-:W-:Y:S05]  /*53d0*/  @!P0 BRA `(.L_x_90) ;  /* 0x0000000c00188947 */ /* 0x000fea0003800000 */
[----:B------:R-:W-:Y:S01]  /*53e0*/  LOP3.LUT P0, RZ, R6, 0x1f, RZ, 0xc0, !PT ;  /* 0x0000001f06ff7812 */ /* 0x000fe2000780c0ff */
[----:B------:R-:W-:Y:S01]  /*53f0*/  ULDC UR5, c[0x0][0x658] ;  /* 0x0001960000057ab9 */ /* 0x000fe20000000800 */
[----:B------:R-:W-:Y:S01]  /*5400*/  UMOV UR6, 0xffffffff ;  /* 0xffffffff00067882 */ /* 0x000fe20000000000 */
[----:B------:R-:W-:Y:S01]  /*5410*/  BSSY B0, `(.L_x_90) ;  /* 0x00000c2000007945 */ /* 0x000fe20003800000 */
[----:B------:R-:W-:Y:S01]  /*5420*/  USHF.L.U32 UR6, UR6, UR5, URZ ;  /* 0x0000000506067299 */ /* 0x000fe2000800063f */
[C---:B------:R-:W-:Y:S01]  /*5430*/  ISETP.NE.AND P3, PT, R16.reuse, RZ, PT ;  /* 0x000000ff1000720c */ /* 0x040fe20003f65270 */
[----:B------:R-:W-:Y:S01]  /*5440*/  IMAD.MOV.U32 R12, RZ, RZ, 0x1 ;  /* 0x00000001ff0c7424 */ /* 0x000fe200078e00ff */
[----:B------:R-:W-:Y:S01]  /*5450*/  ISETP.NE.OR P0, PT, R16, RZ, !P0 ;  /* 0x000000ff1000720c */ /* 0x000fe20004705670 */
[----:B------:R-:W-:Y:S01]  /*5460*/  IMAD.MOV.U32 R11, RZ, RZ, 0x1 ;  /* 0x00000001ff0b7424 */ /* 0x000fe200078e00ff */
[----:B------:R-:W-:Y:S01]  /*5470*/  ULDC UR4, c[0x0][0x600] ;  /* 0x0001800000047ab9 */ /* 0x000fe20000000800 */
[----:B------:R-:W-:Y:S01]  /*5480*/  IMAD.MOV.U32 R10, RZ, RZ, RZ ;  /* 0x000000ffff0a7224 */ /* 0x000fe200078e00ff */
[----:B------:R-:W-:Y:S01]  /*5490*/  UMOV UR8, 0x1 ;  /* 0x0000000100087882 */ /* 0x000fe20000000000 */
[----:B------:R-:W-:-:S02]  /*54a0*/  UIADD3 UR27, UR14, 0x1, URZ ;  /* 0x000000010e1b7890 */ /* 0x000fc4000fffe03f */
[----:B------:R-:W-:Y:S02]  /*54b0*/  ULOP3.LUT UR26, UR13, 0x2, URZ, 0xfc, !UPT ;  /* 0x000000020d1a7892 */ /* 0x000fe4000f8efc3f */
[----:B------:R-:W-:Y:S02]  /*54c0*/  UIADD3 UR4, UR4, -0x1, URZ ;  /* 0xffffffff04047890 */ /* 0x000fe4000fffe03f */
[----:B------:R-:W-:Y:S02]  /*54d0*/  USHF.L.U32 UR5, UR8, UR5, URZ ;  /* 0x0000000508057299 */ /* 0x000fe4000800063f */
[----:B------:R-:W-:Y:S01]  /*54e0*/  ULOP3.LUT UR6, URZ, UR6, URZ, 0x33, !UPT ;  /* 0x000000063f067292 */ /* 0x000fe2000f8e333f */
[----:B------:R-:W-:-:S11]  /*54f0*/  ULDC.64 UR24, c[0x0][0x198] ;  /* 0x0000660000187ab9 */ /* 0x000fd60000000a00 */
.L_x_102:
[----:B------:R-:W-:-:S03]  /*5500*/  UMOV UR8, 0xffffffff ;  /* 0xffffffff00087882 */ /* 0x000fc60000000000 */
[----:B------:R-:W-:Y:S05]  /*5510*/  BRA.DIV UR8, `(.L_x_91) ;  /* 0x0000003208547947 */ /* 0x000fea000b800000 */
[----:B------:R-:W-:-:S13]  /*5520*/  ELECT P1, URZ, PT ;  /* 0x00000000003f782f */ /* 0x000fda0003820000 */
.L_x_175:
[----:B------:R-:W0:Y:S01]  /*5530*/  LDC R5, c[0x0][0x28c] ;  /* 0x0000a300ff057b82 */ /* 0x000e220000000800 */
[----:B------:R-:W-:Y:S01]  /*5540*/  BSSY B1, `(.L_x_92) ;  /* 0x0000038000017945 */ /* 0x000fe20003800000 */
[----:B0-----:R-:W-:-:S13]  /*5550*/  ISETP.LT.OR P1, PT, R5, 0x1, !P1 ;  /* 0x000000010500780c */ /* 0x001fda0004f21670 */
[----:B------:R-:W-:Y:S05]  /*5560*/  @P1 BRA `(.L_x_93) ;  /* 0x0000000000d41947 */ /* 0x000fea0003800000 */
[----:B------:R-:W-:Y:S02]  /*5570*/  IMAD R7, R3, 0x30, RZ ;  /* 0x0000003003077824 */ /* 0x000fe400078e02ff */
[----:B------:R-:W-:Y:S02]  /*5580*/  IMAD.SHL.U32 R8, R4, 0x40, RZ ;  /* 0x0000004004087824 */ /* 0x000fe400078e00ff */
[----:B------:R-:W-:Y:S02]  /*5590*/  IMAD.MOV.U32 R15, RZ, RZ, RZ ;  /* 0x000000ffff0f7224 */ /* 0x000fe400078e00ff */
[----:B------:R-:W-:Y:S02]  /*55a0*/  IMAD.U32 R16, RZ, RZ, UR27 ;  /* 0x0000001bff107e24 */ /* 0x000fe4000f8e00ff */
[----:B------:R-:W-:Y:S02]  /*55b0*/  IMAD.MOV.U32 R3, RZ, RZ, R11 ;  /* 0x000000ffff037224 */ /* 0x000fe400078e000b */
[----:B------:R-:W-:-:S07]  /*55c0*/  IMAD.MOV.U32 R4, RZ, RZ, R10 ;  /* 0x000000ffff047224 */ /* 0x000fce00078e000a */
.L_x_97:
[----:B------:R-:W0:Y:S01]  /*55d0*/  S2R R6, SR_CgaCtaId ;  /* 0x0000000000067919 */ /* 0x000e220000008800 */
[----:B------:R-:W-:-:S04]  /*55e0*/  MOV R5, 0x400 ;  /* 0x0000040000057802 */ /* 0x000fc80000000f00 */
[----:B0-----:R-:W-:Y:S02]  /*55f0*/  LEA R13, R6, R5, 0x18 ;  /* 0x00000005060d7211 */ /* 0x001fe400078ec0ff */
[----:B------:R-:W-:Y:S01]  /*5600*/  SHF.L.U32 R5, R3, 0x1f, RZ ;  /* 0x0000001f03057819 */ /* 0x000fe200000006ff */
[----:B------:R-:W0:Y:S02]  /*5610*/  @!P3 LDC R6, c[0x0][0x500] ;  /* 0x00014000ff06bb82 */ /* 0x000e240000000800 */
[----:B------:R-:W-:-:S04]  /*5620*/  IMAD R14, R4, 0x8, R13 ;  /* 0x00000008040e7824 */ /* 0x000fc800078e020d */
[----:B------:R-:W1:Y:S02]  /*5630*/  SYNCS.PHASECHK.TRANS64.TRYWAIT P1, [R14+URZ+0x200], R5 ;  /* 0x000200050e0075a7 */ /* 0x000e64000802017f */
[----:B-1----:R-:W-:Y:S05]  /*5640*/  @!P1 BRA `(.L_x_94) ;  /* 0x0000003000289947 */ /* 0x002fea0003800000 */
.L_x_176:
[----:B------:R-:W-:Y:S01]  /*5650*/  UPRMT UR8, UR26, 0x9910, URZ ;  /* 0x000099101a087896 */ /* 0x000fe2000800003f */
[----:B0-----:R0:W-:Y:S03]  /*5660*/  @!P3 SYNCS.ARRIVE.TRANS64 RZ, [R14+URZ], R6 ;  /* 0x000000060effb9a7 */ /* 0x0011e6000800003f */
[----:B------:R-:W-:-:S06]  /*5670*/  UISETP.NE.AND UP0, UPT, UR8, 0x2, UPT ;  /* 0x000000020800788c */ /* 0x000fcc000bf05270 */
[----:B------:R-:W-:-:S13]  /*5680*/  PLOP3.LUT P1, PT, PT, PT, UP0, 0x80, 0x0 ;  /* 0x000000000000781c */ /* 0x000fda0003f2f008 */
[----:B0-----:R-:W-:Y:S05]  /*5690*/  @P1 BRA `(.L_x_95) ;  /* 0x0000000000041947 */ /* 0x001fea0003800000 */
[----:B------:R-:W-:Y:S01]  /*56a0*/  BPT.TRAP 0x1 ;  /* 0x000000040000795c */ /* 0x000fe20000300000 */
.L_x_95:
[----:B------:R-:W-:Y:S05]  /*56b0*/  @P0 BRA `(.L_x_96) ;  /* 0x0000000000040947 */ /* 0x000fea0003800000 */
[----:B------:R-:W-:Y:S01]  /*56c0*/  BPT.TRAP 0x1 ;  /* 0x000000040000795c */ /* 0x000fe20000300000 */
.L_x_96:
[--C-:B-1----:R-:W-:Y:S01]  /*56d0*/  IMAD R5, R4, 0x800, R13.reuse ;  /* 0x0000080004057824 */ /* 0x102fe200078e020d */
[----:B------:R-:W-:Y:S01]  /*56e0*/  R2UR UR22, R8 ;  /* 0x00000000081672ca */ /* 0x000fe200000e0000 */
[----:B------:R-:W-:Y:S01]  /*56f0*/  IMAD R13, R4, 0x600, R13 ;  /* 0x00000600040d7824 */ /* 0x000fe200078e020d */
[----:B------:R-:W-:Y:S01]  /*5700*/  R2UR UR9, R14 ;  /* 0x000000000e0972ca */ /* 0x000fe200000e0000 */
[----:B------:R-:W-:Y:S01]  /*5710*/  VIADD R16, R16, 0xffffffff ;  /* 0xffffffff10107836 */ /* 0x000fe20000000000 */
[----:B------:R-:W-:Y:S01]  /*5720*/  R2UR UR8, R5 ;  /* 0x00000000050872ca */ /* 0x000fe200000e0000 */
[----:B------:R-:W-:Y:S01]  /*5730*/  UIADD3 UR16, UP0, UR24, 0xf0, URZ ;  /* 0x000000f018107890 */ /* 0x000fe2000ff1e03f */
[----:B------:R-:W-:Y:S01]  /*5740*/  R2UR UR11, R13 ;  /* 0x000000000d0b72ca */ /* 0x000fe200000e0000 */
[----:B------:R-:W-:Y:S01]  /*5750*/  UIADD3 UR28, UP1, UR24, 0x1f0, URZ ;  /* 0x000001f0181c7890 */ /* 0x000fe2000ff3e03f */
[----:B------:R-:W-:Y:S01]  /*5760*/  R2UR UR10, R15 ;  /* 0x000000000f0a72ca */ /* 0x000fe200000e0000 */
[----:B------:R-:W-:Y:S01]  /*5770*/  UIADD3.X UR17, URZ, UR25, URZ, UP0, !UPT ;  /* 0x000000193f117290 */ /* 0x000fe200087fe43f */
[----:B------:R-:W-:Y:S01]  /*5780*/  R2UR UR12, R2 ;  /* 0x00000000020c72ca */ /* 0x000fe200000e0000 */
[----:B------:R-:W-:Y:S01]  /*5790*/  VIADD R4, R4, 0x1 ;  /* 0x0000000104047836 */ /* 0x000fe20000000000 */
[----:B------:R-:W-:Y:S01]  /*57a0*/  R2UR UR23, R7 ;  /* 0x00000000071772ca */ /* 0x000fe200000e0000 */
[----:B------:R-:W-:Y:S01]  /*57b0*/  UIADD3.X UR29, URZ, UR25, URZ, UP1, !UPT ;  /* 0x000000193f1d7290 */ /* 0x000fe20008ffe43f */
[----:B------:R-:W-:Y:S01]  /*57c0*/  ISETP.GT.AND P2, PT, R16, 0x1, PT ;  /* 0x000000011000780c */ /* 0x000fe20003f44270 */
[----:B------:R-:W-:Y:S01]  /*57d0*/  UMOV UR18, 0x0 ;  /* 0x0000000000127882 */ /* 0x000fe20000000000 */
[----:B------:R-:W-:Y:S01]  /*57e0*/  UMOV UR19, 0x10000000 ;  /* 0x1000000000137882 */ /* 0x000fe20000000000 */
[----:B------:R-:W-:Y:S01]  /*57f0*/  UIADD3 UR8, UR8, 0x500, URZ ;  /* 0x0000050008087890 */ /* 0x000fe2000fffe03f */
[----:B------:R-:W-:Y:S01]  /*5800*/  ISETP.NE.AND P1, PT, R4, 0x40, PT ;  /* 0x000000400400780c */ /* 0x000fe20003f25270 */
[----:B------:R-:W-:Y:S01]  /*5810*/  UIADD3 UR15, UR11, 0x20500, URZ ;  /* 0x000205000b0f7890 */ /* 0x000fe2000fffe03f */
[----:B------:R-:W-:-:S02]  /*5820*/  VIADD R15, R15, 0x20 ;  /* 0x000000200f0f7836 */ /* 0x000fc40000000000 */
[----:B------:R-:W-:Y:S01]  /*5830*/  UMOV UR11, UR22 ;  /* 0x00000016000b7c82 */ /* 0x000fe20008000000 */
[----:B------:R-:W-:Y:S02]  /*5840*/  SEL R6, RZ, 0x1, P1 ;  /* 0x00000001ff067807 */ /* 0x000fe40000800000 */
[----:B------:R-:W-:Y:S01]  /*5850*/  SEL R4, R4, RZ, P1 ;  /* 0x000000ff04047207 */ /* 0x000fe20000800000 */
[----:B------:R0:W-:Y:S01]  /*5860*/  UTMALDG.3D [UR8], [UR16], desc[UR18] ;  /* 0x00001208100075b4 */ /* 0x0001e20008011000 */
[----:B------:R-:W-:Y:S01]  /*5870*/  LOP3.LUT R3, R3, R6, RZ, 0x3c, !PT ;  /* 0x0000000603037212 */ /* 0x000fe200078e3cff */
[----:B0-----:R-:W-:Y:S01]  /*5880*/  UMOV UR8, UR15 ;  /* 0x0000000f00087c82 */ /* 0x001fe20008000000 */
[----:B------:R-:W-:Y:S02]  /*5890*/  UMOV UR11, UR23 ;  /* 0x00000017000b7c82 */ /* 0x000fe40008000000 */
[----:B------:R0:W-:Y:S02]  /*58a0*/  UTMALDG.3D [UR8], [UR28], desc[UR18] ;  /* 0x000012081c0075b4 */ /* 0x0001e40008011000 */
[----:B0-----:R-:W-:Y:S05]  /*58b0*/  @P2 BRA `(.L_x_97) ;  /* 0xfffffffc00442947 */ /* 0x001fea000383ffff */
.L_x_93:
[----:B------:R-:W-:Y:S05]  /*58c0*/  BSYNC B1 ;  /* 0x0000000000017941 */ /* 0x000fea0003800000 */
.L_x_92:
[----:B------:R-:W-:Y:S01]  /*58d0*/  LOP3.LUT P4, RZ, R12, 0xff, RZ, 0xc0, !PT ;  /* 0x000000ff0cff7812 */ /* 0x000fe2000788c0ff */
[----:B------:R-:W-:Y:S01]  /*58e0*/  VIADD R10, R10, UR14 ;  /* 0x0000000e0a0a7c36 */ /* 0x000fe20008000000 */
[----:B------:R-:W-:Y:S01]  /*58f0*/  ULDC.64 UR8, c[0x0][0x650] ;  /* 0x0001940000087ab9 */ /* 0x000fe20000000a00 */
[----:B------:R-:W-:Y:S01]  /*5900*/  BSSY B1, `(.L_x_98) ;  /* 0x0000070000017945 */ /* 0x000fe20003800000 */
[----:B------:R-:W-:Y:S02]  /*5910*/  PRMT R5, RZ, 0x7610, R5 ;  /* 0x00007610ff057816 */ /* 0x000fe40000000005 */
[----:B------:R-:W-:Y:S02]  /*5920*/  SHF.R.U32.HI R2, RZ, 0x6, R10 ;  /* 0x00000006ff027819 */ /* 0x000fe4000001160a */
[----:B------:R-:W-:Y:S02]  /*5930*/  ISETP.GT.U32.AND P1, PT, R10, 0x3f, PT ;  /* 0x0000003f0a00780c */ /* 0x000fe40003f24070 */
[----:B------:R-:W-:-:S02]  /*5940*/  LOP3.LUT R2, R2, 0x1, RZ, 0xc0, !PT ;  /* 0x0000000102027812 */ /* 0x000fc400078ec0ff */
[----:B------:R-:W-:Y:S01]  /*5950*/  LOP3.LUT R10, R10, 0x3f, RZ, 0xc0, !PT ;  /* 0x0000003f0a0a7812 */ /* 0x000fe200078ec0ff */
[----:B------:R-:W0:Y:S01]  /*5960*/  @P4 S2R R4, SR_CgaCtaId ;  /* 0x0000000000044919 */ /* 0x000e220000008800 */
[----:B------:R-:W-:Y:S02]  /*5970*/  @P4 MOV R3, 0x400 ;  /* 0x0000040000034802 */ /* 0x000fe40000000f00 */
[----:B------:R-:W-:Y:S02]  /*5980*/  ISETP.NE.U32.AND P2, PT, R2, 0x1, PT ;  /* 0x000000010200780c */ /* 0x000fe40003f45070 */
[----:B------:R-:W-:Y:S02]  /*5990*/  PRMT R12, RZ, 0x7610, R12 ;  /* 0x00007610ff0c7816 */ /* 0x000fe4000000000c */
[----:B0-----:R-:W-:Y:S01]  /*59a0*/  @P4 LEA R3, R4, R3, 0x18 ;  /* 0x0000000304034211 */ /* 0x001fe200078ec0ff */
[----:B------:R-:W-:-:S03]  /*59b0*/  IMAD.U32 R4, RZ, RZ, UR14 ;  /* 0x0000000eff047e24 */ /* 0x000fc6000f8e00ff */
[----:B------:R0:W-:Y:S01]  /*59c0*/  @P4 SYNCS.ARRIVE.TRANS64.A1T0 RZ, [R3+URZ+0x438], RZ ;  /* 0x000438ff03ff49a7 */ /* 0x0001e2000810003f */
[----:B------:R-:W-:Y:S02]  /*59d0*/  IADD3 R0, P4, R0, UR20, RZ ;  /* 0x0000001400007c10 */ /* 0x000fe4000ff9e0ff */
[----:B------:R-:W-:Y:S02]  /*59e0*/  ISETP.LT.U32.AND P1, PT, R4, 0x40, P1 ;  /* 0x000000400400780c */ /* 0x000fe40000f21070 */
[----:B------:R-:W-:Y:S02]  /*59f0*/  IADD3.X R9, R9, UR7, RZ, P4, !PT ;  /* 0x0000000709097c10 */ /* 0x000fe4000a7fe4ff */
[----:B------:R-:W-:Y:S02]  /*5a00*/  ISETP.GE.U32.AND P4, PT, R0, UR8, PT ;  /* 0x0000000800007c0c */ /* 0x000fe4000bf86070 */
[----:B------:R-:W-:Y:S02]  /*5a10*/  SEL R2, RZ, 0x1, !P1 ;  /* 0x00000001ff027807 */ /* 0x000fe40004800000 */
[----:B------:R-:W-:-:S02]  /*5a20*/  ISETP.GE.U32.AND.EX P1, PT, R9, UR9, PT, P4 ;  /* 0x0000000909007c0c */ /* 0x000fc4000bf26140 */
[----:B------:R-:W-:Y:S01]  /*5a30*/  ISETP.GT.U32.AND P2, PT, R4, 0x3f, !P2 ;  /* 0x0000003f0400780c */ /* 0x000fe20005744070 */
[----:B------:R-:W-:-:S03]  /*5a40*/  IMAD.MOV.U32 R4, RZ, RZ, -0x1 ;  /* 0xffffffffff047424 */ /* 0x000fc600078e00ff */
[----:B0-----:R-:W-:-:S04]  /*5a50*/  SEL R3, RZ, 0x1, !P2 ;  /* 0x00000001ff037807 */ /* 0x001fc80005000000 */
[----:B------:R-:W-:Y:S01]  /*5a60*/  LOP3.LUT R11, R3, R11, R2, 0x96, !PT ;  /* 0x0000000b030b7212 */ /* 0x000fe200078e9602 */
[----:B------:R-:W-:Y:S02]  /*5a70*/  IMAD.MOV.U32 R3, RZ, RZ, -0x1 ;  /* 0xffffffffff037424 */ /* 0x000fe400078e00ff */
[----:B------:R-:W-:Y:S01]  /*5a80*/  IMAD.MOV.U32 R2, RZ, RZ, -0x1 ;  /* 0xffffffffff027424 */ /* 0x000fe200078e00ff */
[----:B------:R-:W-:Y:S06]  /*5a90*/  @P1 BRA `(.L_x_99) ;  /* 0x0000000400581947 */ /* 0x000fec0003800000 */
[----:B------:R-:W0:Y:S01]  /*5aa0*/  S2UR UR8, SR_CTAID.X ;  /* 0x00000000000879c3 */ /* 0x000e220000002500 */
[----:B------:R-:W-:Y:S01]  /*5ab0*/  ULDC.64 UR10, c[0x0][0x628] ;  /* 0x00018a00000a7ab9 */ /* 0x000fe20000000a00 */
[----:B------:R-:W-:Y:S01]  /*5ac0*/  ULDC UR9, c[0x0][0x150] ;  /* 0x0000540000097ab9 */ /* 0x000fe20000000800 */
[----:B------:R-:W-:Y:S01]  /*5ad0*/  ISETP.NE.U32.AND P1, PT, RZ, UR10, PT ;  /* 0x0000000aff007c0c */ /* 0x000fe2000bf25070 */
[----:B------:R-:W-:Y:S01]  /*5ae0*/  ULDC UR12, c[0x0][0x630] ;  /* 0x00018c00000c7ab9 */ /* 0x000fe20000000800 */
[----:B------:R-:W-:Y:S01]  /*5af0*/  ULDC UR16, c[0x0][0x154] ;  /* 0x0000550000107ab9 */ /* 0x000fe20000000800 */
[----:B------:R-:W-:Y:S01]  /*5b00*/  IMAD.MOV.U32 R2, RZ, RZ, R0 ;  /* 0x000000ffff027224 */ /* 0x000fe200078e0000 */
[----:B------:R-:W-:Y:S01]  /*5b10*/  ISETP.NE.AND.EX P1, PT, RZ, UR11, PT, P1 ;  /* 0x0000000bff007c0c */ /* 0x000fe2000bf25310 */
[----:B------:R-:W1:Y:S01]  /*5b20*/  S2UR UR15, SR_CTAID.Y ;  /* 0x00000000000f79c3 */ /* 0x000e620000002600 */
[----:B0-----:R-:W-:-:S05]  /*5b30*/  I2FP.F32.U32 R3, UR8 ;  /* 0x0000000800037c45 */ /* 0x001fca0008201000 */
[----:B------:R-:W-:Y:S01]  /*5b40*/  FMUL R8, R3, UR9 ;  /* 0x0000000903087c20 */ /* 0x000fe20008400000 */
[----:B------:R-:W-:-:S05]  /*5b50*/  IMAD.MOV.U32 R3, RZ, RZ, R9 ;  /* 0x000000ffff037224 */ /* 0x000fca00078e0009 */
[----:B------:R-:W-:Y:S05]  /*5b60*/  @!P1 BRA `(.L_x_100) ;  /* 0x0000000000289947 */ /* 0x000fea0003800000 */
[----:B------:R-:W-:Y:S02]  /*5b70*/  ULDC UR9, c[0x0][0x634] ;  /* 0x00018d0000097ab9 */ /* 0x000fe40000000800 */
[----:B------:R-:W-:-:S05]  /*5b80*/  IADD3 R7, P1, R0, UR9, RZ ;  /* 0x0000000900077c10 */ /* 0x000fca000ff3e0ff */
[----:B------:R-:W-:-:S04]  /*5b90*/  IMAD.X R13, RZ, RZ, R9, P1 ;  /* 0x000000ffff0d7224 */ /* 0x000fc800008e0609 */
[----:B------:R-:W-:-:S04]  /*5ba0*/  IMAD.WIDE.U32 R4, R13, UR10, RZ ;  /* 0x0000000a0d047c25 */ /* 0x000fc8000f8e00ff */
[----:B------:R-:W-:-:S04]  /*5bb0*/  IMAD.WIDE.U32 R4, P1, R7, UR11, R4 ;  /* 0x0000000b07047c25 */ /* 0x000fc8000f820004 */
[----:B------:R-:W-:-:S04]  /*5bc0*/  IMAD.WIDE.U32 R6, R7, UR10, RZ ;  /* 0x0000000a07067c25 */ /* 0x000fc8000f8e00ff */
[----:B------:R-:W-:Y:S01]  /*5bd0*/  IMAD.X R3, RZ, RZ, RZ, P1 ;  /* 0x000000ffff037224 */ /* 0x000fe200008e06ff */
[----:B------:R-:W-:Y:S01]  /*5be0*/  IADD3 RZ, P1, R7, R4, RZ ;  /* 0x0000000407ff7210 */ /* 0x000fe20007f3e0ff */
[----:B------:R-:W-:-:S04]  /*5bf0*/  IMAD.MOV.U32 R2, RZ, RZ, R5 ;  /* 0x000000ffff027224 */ /* 0x000fc800078e0005 */
[----:B------:R-:W-:-:S08]  /*5c00*/  IMAD.WIDE.U32.X R2, R13, UR11, R2, P1 ;  /* 0x0000000b0d027c25 */ /* 0x000fd000088e0402 */
.L_x_100:
[--C-:B------:R-:W-:Y:S01]  /*5c10*/  SHF.R.U64 R13, R2, UR12, R3.reuse ;  /* 0x0000000c020d7c19 */ /* 0x100fe20008001203 */
[----:B------:R0:W2:Y:S01]  /*5c20*/  F2I.U32.TRUNC.NTZ R7, R8 ;  /* 0x0000000800077305 */ /* 0x0000a2000020f000 */
[----:B------:R-:W-:Y:S01]  /*5c30*/  SHF.R.U32.HI R2, RZ, UR12, R3 ;  /* 0x0000000cff027c19 */ /* 0x000fe20008011603 */
[----:B------:R-:W-:Y:S01]  /*5c40*/  ULDC.64 UR10, c[0x0][0x620] ;  /* 0x00018800000a7ab9 */ /* 0x000fe20000000a00 */
[----:B------:R-:W-:Y:S01]  /*5c50*/  IADD3 R5, P1, RZ, -R13, RZ ;  /* 0x8000000dff057210 */ /* 0x000fe20007f3e0ff */
[----:B------:R-:W3:Y:S01]  /*5c60*/  LDC R17, c[0x0][0x610] ;  /* 0x00018400ff117b82 */ /* 0x000ee20000000800 */
[----:B-1----:R-:W-:Y:S01]  /*5c70*/  I2FP.F32.U32 R4, UR15 ;  /* 0x0000000f00047c45 */ /* 0x002fe20008201000 */
[----:B------:R-:W-:Y:S01]  /*5c80*/  ULDC UR12, c[0x0][0x658] ;  /* 0x00019600000c7ab9 */ /* 0x000fe20000000800 */
[----:B------:R-:W-:Y:S01]  /*5c90*/  ULDC UR18, c[0x0][0x648] ;  /* 0x0001920000127ab9 */ /* 0x000fe20000000800 */
[----:B------:R-:W-:Y:S02]  /*5ca0*/  IMAD.X R2, RZ, RZ, ~R2, P1 ;  /* 0x000000ffff027224 */ /* 0x000fe400008e0e02 */
[----:B------:R-:W-:Y:S01]  /*5cb0*/  FMUL R6, R4, UR16 ;  /* 0x0000001004067c20 */ /* 0x000fe20008400000 */
[----:B0-----:R-:W-:Y:S01]  /*5cc0*/  IMAD.MOV.U32 R8, RZ, RZ, R0 ;  /* 0x000000ffff087224 */ /* 0x001fe200078e0000 */
[----:B------:R-:W-:Y:S01]  /*5cd0*/  ULDC.64 UR16, c[0x0][0x640] ;  /* 0x0001900000107ab9 */ /* 0x000fe20000000a00 */
[----:B------:R-:W-:Y:S01]  /*5ce0*/  IMAD R4, R2, UR10, RZ ;  /* 0x0000000a02047c24 */ /* 0x000fe2000f8e02ff */
[----:B------:R-:W-:Y:S01]  /*5cf0*/  ISETP.NE.U32.AND P1, PT, RZ, UR16, PT ;  /* 0x00000010ff007c0c */ /* 0x000fe2000bf25070 */
[----:B------:R-:W-:Y:S01]  /*5d00*/  IMAD.WIDE.U32 R2, R5, UR10, R8 ;  /* 0x0000000a05027c25 */ /* 0x000fe2000f8e0008 */
[----:B------:R-:W0:Y:S01]  /*5d10*/  F2I.U32.TRUNC.NTZ R6, R6 ;  /* 0x0000000600067305 */ /* 0x000e22000020f000 */
[----:B--2---:R-:W-:Y:S01]  /*5d20*/  R2UR UR9, R7 ;  /* 0x00000000070972ca */ /* 0x004fe200000e0000 */
[----:B------:R-:W-:Y:S01]  /*5d30*/  ULDC UR10, c[0x0][0x618] ;  /* 0x00018600000a7ab9 */ /* 0x000fe20000000800 */
[----:B------:R-:W-:Y:S01]  /*5d40*/  IMAD R5, R5, UR11, R4 ;  /* 0x0000000b05057c24 */ /* 0x000fe2000f8e0204 */
[----:B------:R-:W-:-:S03]  /*5d50*/  ISETP.NE.AND.EX P1, PT, RZ, UR17, PT, P1 ;  /* 0x00000011ff007c0c */ /* 0x000fc6000bf25310 */
[----:B------:R-:W-:-:S05]  /*5d60*/  IMAD.IADD R3, R3, 0x1, R5 ;  /* 0x0000000103037824 */ /* 0x000fca00078e0205 */
[--C-:B------:R-:W-:Y:S02]  /*5d70*/  SHF.R.U64 R8, R2, UR10, R3.reuse ;  /* 0x0000000a02087c19 */ /* 0x100fe40008001203 */
[----:B------:R-:W-:Y:S01]  /*5d80*/  SHF.R.U32.HI R3, RZ, UR10, R3 ;  /* 0x0000000aff037c19 */ /* 0x000fe20008011603 */
[----:B------:R-:W-:Y:S01]  /*5d90*/  ULDC UR10, c[0x0][0x608] ;  /* 0x00018200000a7ab9 */ /* 0x000fe20000000800 */
[----:B0-----:R-:W-:Y:S02]  /*5da0*/  R2UR UR11, R6 ;  /* 0x00000000060b72ca */ /* 0x001fe400000e0000 */
[--C-:B------:R-:W-:Y:S02]  /*5db0*/  SHF.R.U64 R14, R8, UR10, R3.reuse ;  /* 0x0000000a080e7c19 */ /* 0x100fe40008001203 */
[----:B------:R-:W-:Y:S01]  /*5dc0*/  SHF.R.U32.HI R3, RZ, UR10, R3 ;  /* 0x0000000aff037c19 */ /* 0x000fe20008011603 */
[----:B------:R-:W-:-:S03]  /*5dd0*/  UIADD3 UR10, -UR9, URZ, URZ ;  /* 0x0000003f090a7290 */ /* 0x000fc6000fffe13f */
[--C-:B------:R-:W-:Y:S01]  /*5de0*/  SHF.R.U64 R16, R14, UR12, R3.reuse ;  /* 0x0000000c0e107c19 */ /* 0x100fe20008001203 */
[----:B------:R-:W-:Y:S01]  /*5df0*/  ULDC UR9, c[0x0][0x144] ;  /* 0x0000510000097ab9 */ /* 0x000fe20000000800 */
[----:B------:R-:W-:-:S03]  /*5e00*/  SHF.R.U32.HI R3, RZ, UR12, R3 ;  /* 0x0000000cff037c19 */ /* 0x000fc60008011603 */
[----:B------:R-:W-:Y:S01]  /*5e10*/  IMAD.MOV.U32 R2, RZ, RZ, R16 ;  /* 0x000000ffff027224 */ /* 0x000fe200078e0010 */
[----:B------:R-:W-:Y:S06]  /*5e20*/  @!P1 BRA `(.L_x_101) ;  /* 0x0000000000289947 */ /* 0x000fec0003800000 */
        /* <DEDUP_REMOVED lines=10> */
.L_x_101:
[----:B------:R-:W-:Y:S01]  /*5ed0*/  UIADD3 UR11, -UR11, URZ, URZ ;  /* 0x0000003f0b0b7290 */ /* 0x000fe2000fffe13f */
[----:B------:R-:W-:Y:S01]  /*5ee0*/  SHF.R.U64 R3, R2, UR18, R3 ;  /* 0x0000001202037c19 */ /* 0x000fe20008001203 */
[----:B------:R-:W-:Y:S01]  /*5ef0*/  UIMAD UR8, UR9, UR10, UR8 ;  /* 0x0000000a090872a4 */ /* 0x000fe2000f8e0208 */
[----:B------:R-:W-:Y:S02]  /*5f00*/  LOP3.LUT R2, R14, UR6, RZ, 0xc0, !PT ;  /* 0x000000060e027c12 */ /* 0x000fe4000f8ec0ff */
[----:B------:R-:W-:Y:S01]  /*5f10*/  ULDC UR9, c[0x0][0x148] ;  /* 0x0000520000097ab9 */ /* 0x000fe20000000800 */
[----:B------:R-:W-:Y:S01]  /*5f20*/  IMAD.MOV R5, RZ, RZ, -R3 ;  /* 0x000000ffff057224 */ /* 0x000fe200078e0a03 */
[----:B------:R-:W-:Y:S01]  /*5f30*/  @UP2 UIMAD UR8, UR9, UR11, UR15 ;  /* 0x0000000b090822a4 */ /* 0x000fe2000f8e020f */
[----:B------:R-:W-:Y:S01]  /*5f40*/  IMAD R4, R3, UR5, R2 ;  /* 0x0000000503047c24 */ /* 0x000fe2000f8e0202 */
[----:B------:R-:W-:Y:S01]  /*5f50*/  LOP3.LUT R7, R8, UR4, RZ, 0xc0, !PT ;  /* 0x0000000408077c12 */ /* 0x000fe2000f8ec0ff */
[----:B------:R-:W-:Y:S01]  /*5f60*/  ULDC UR9, c[0x0][0x638] ;  /* 0x00018e0000097ab9 */ /* 0x000fe20000000800 */
[----:B------:R-:W-:Y:S01]  /*5f70*/  PLOP3.LUT P1, PT, PT, PT, UP2, 0x80, 0x0 ;  /* 0x000000000000781c */ /* 0x000fe20003f2f028 */
[----:B------:R-:W-:-:S02]  /*5f80*/  IMAD R2, R5, UR9, R16 ;  /* 0x0000000905027c24 */ /* 0x000fc4000f8e0210 */
[----:B---3--:R-:W-:Y:S01]  /*5f90*/  IMAD R4, R4, R17, UR8 ;  /* 0x0000000804047e24 */ /* 0x008fe2000f8e0211 */
[----:B------:R-:W-:Y:S01]  /*5fa0*/  ULDC UR8, c[0x0][0x600] ;  /* 0x0001800000087ab9 */ /* 0x000fe20000000800 */
[----:B------:R-:W-:Y:S02]  /*5fb0*/  IMAD.MOV.U32 R5, RZ, RZ, 0x1 ;  /* 0x00000001ff057424 */ /* 0x000fe400078e00ff */
[----:B------:R-:W-:Y:S02]  /*5fc0*/  IMAD R7, R2, UR8, R7 ;  /* 0x0000000802077c24 */ /* 0x000fe4000f8e0207 */
[----:B------:R-:W-:-:S03]  /*5fd0*/  IMAD.MOV.U32 R2, RZ, RZ, R13 ;  /* 0x000000ffff027224 */ /* 0x000fc600078e000d */
[----:B------:R-:W-:Y:S02]  /*5fe0*/  SEL R3, R7, R4, !P1 ;  /* 0x0000000407037207 */ /* 0x000fe40004800000 */
[----:B------:R-:W-:-:S07]  /*5ff0*/  SEL R4, R4, R7, !P1 ;  /* 0x0000000704047207 */ /* 0x000fce0004800000 */
.L_x_99:
[----:B------:R-:W-:Y:S05]  /*6000*/  BSYNC B1 ;  /* 0x0000000000017941 */ /* 0x000fea0003800000 */
.L_x_98:
[----:B------:R-:W-:-:S13]  /*6010*/  LOP3.LUT P1, RZ, R5, 0xff, RZ, 0xc0, !PT ;  /* 0x000000ff05ff7812 */ /* 0x000fda000782c0ff */
[----:B------:R-:W-:Y:S05]  /*6020*/  @P1 BRA `(.L_x_102) ;  /* 0xfffffff400341947 */ /* 0x000fea000383ffff */
[----:B------:R-:W-:Y:S05]  /*6030*/  BSYNC B0 ;  /* 0x0000000000007941 */ /* 0x000fea0003800000 */
.L_x_90:
[----:B------:R-:W-:-:S03]  /*6040*/  UMOV UR8, 0xffffffff ;  /* 0xffffffff00087882 */ /* 0x000fc60000000000 */
[----:B------:R-:W-:Y:S05]  /*6050*/  BRA.DIV UR8, `(.L_x_103) ;  /* 0x0000002608b87947 */ /* 0x000fea000b800000 */
[----:B------:R-:W-:-:S13]  /*6060*/  ELECT P0, URZ, PT ;  /* 0x00000000003f782f */ /* 0x000fda0003800000 */
.L_x_179:
[----:B------:R-:W-:Y:S04]  /*6070*/  BSSY B0, `(.L_x_104) ;  /* 0x0000248000007945 */ /* 0x000fe80003800000 */
[----:B------:R-:W-:Y:S05]  /*6080*/  @!P0 BRA `(.L_x_105) ;  /* 0x0000002400188947 */ /* 0x000fea0003800000 */
[----:B------:R-:W-:-:S04]  /*6090*/  ULOP3.LUT UR8, UR13, 0x2, URZ, 0xfc, !UPT ;  /* 0x000000020d087892 */ /* 0x000fc8000f8efc3f */
[----:B------:R-:W-:-:S06]  /*60a0*/  UISETP.NE.AND UP0, UPT, UR8, 0x3, UPT ;  /* 0x000000030800788c */ /* 0x000fcc000bf05270 */
[----:B------:R-:W-:-:S13]  /*60b0*/  PLOP3.LUT P0, PT, PT, PT, UP0, 0x80, 0x0 ;  /* 0x000000000000781c */ /* 0x000fda0003f0f008 */
[----:B------:R-:W-:Y:S05]  /*60c0*/  @!P0 BRA `(.L_x_106) ;  /* 0x0000000000048947 */ /* 0x000fea0003800000 */
[----:B------:R-:W-:Y:S01]  /*60d0*/  BPT.TRAP 0x1 ;  /* 0x000000040000795c */ /* 0x000fe20000300000 */
.L_x_106:
[----:B------:R-:W0:Y:S01]  /*60e0*/  S2R R3, SR_CgaCtaId ;  /* 0x0000000000037919 */ /* 0x000e220000008800 */
[----:B------:R-:W-:Y:S02]  /*60f0*/  MOV R0, 0x400 ;  /* 0x0000040000007802 */ /* 0x000fe40000000f00 */
[----:B------:R-:W-:Y:S02]  /*6100*/  SHF.L.U32 R2, R11, 0x1f, RZ ;  /* 0x0000001f0b027819 */ /* 0x000fe400000006ff */
[----:B0-----:R-:W-:-:S05]  /*6110*/  LEA R3, R3, R0, 0x18 ;  /* 0x0000000003037211 */ /* 0x001fca00078ec0ff */
[----:B------:R-:W-:-:S04]  /*6120*/  VIADD R3, R3, 0x200 ;  /* 0x0000020003037836 */ /* 0x000fc80000000000 */
[C---:B------:R-:W-:Y:S02]  /*6130*/  IMAD R5, R10.reuse, 0x8, R3 ;  /* 0x000000080a057824 */ /* 0x040fe400078e0203 */
[----:B------:R-:W-:Y:S02]  /*6140*/  VIADD R10, R10, 0x1 ;  /* 0x000000010a0a7836 */ /* 0x000fe40000000000 */
[----:B------:R-:W0:Y:S03]  /*6150*/  SYNCS.PHASECHK.TRANS64.TRYWAIT P0, [R5+URZ], R2 ;  /* 0x00000002050075a7 */ /* 0x000e26000800017f */
[----:B------:R-:W-:-:S04]  /*6160*/  ISETP.NE.AND P1, PT, R10, 0x40, PT ;  /* 0x000000400a00780c */ /* 0x000fc80003f25270 */
[----:B------:R-:W-:Y:S02]  /*6170*/  SEL R0, RZ, 0x1, P1 ;  /* 0x00000001ff007807 */ /* 0x000fe40000800000 */
[----:B------:R-:W-:Y:S02]  /*6180*/  SEL R10, R10, RZ, P1 ;  /* 0x000000ff0a0a7207 */ /* 0x000fe40000800000 */
[----:B------:R-:W-:-:S03]  /*6190*/  LOP3.LUT R11, R11, R0, RZ, 0x3c, !PT ;  /* 0x000000000b0b7212 */ /* 0x000fc600078e3cff */
[----:B------:R-:W-:Y:S01]  /*61a0*/  IMAD R7, R10, 0x8, R3 ;  /* 0x000000080a077824 */ /* 0x000fe200078e0203 */
[----:B------:R-:W-:Y:S01]  /*61b0*/  SHF.L.U32 R4, R11, 0x1f, RZ ;  /* 0x0000001f0b047819 */ /* 0x000fe200000006ff */
[----:B0-----:R-:W-:Y:S06]  /*61c0*/  @!P0 BRA `(.L_x_107) ;  /* 0x0000002400808947 */ /* 0x001fec0003800000 */
.L_x_180:
[----:B------:R-:W1:Y:S01]  /*61d0*/  SYNCS.PHASECHK.TRANS64.TRYWAIT P0, [R7+URZ], R4 ;  /* 0x00000004070075a7 */ /* 0x000e62000800017f */
[----:B------:R-:W-:-:S05]  /*61e0*/  VIADD R0, R10, 0x1 ;  /* 0x000000010a007836 */ /* 0x000fca0000000000 */
[----:B------:R-:W-:-:S04]  /*61f0*/  ISETP.NE.AND P1, PT, R0, 0x40, PT ;  /* 0x000000400000780c */ /* 0x000fc80003f25270 */
[----:B0-----:R-:W-:Y:S02]  /*6200*/  SEL R2, RZ, 0x1, P1 ;  /* 0x00000001ff027807 */ /* 0x001fe40000800000 */
[----:B------:R-:W-:Y:S02]  /*6210*/  SEL R0, R0, RZ, P1 ;  /* 0x000000ff00007207 */ /* 0x000fe40000800000 */
[----:B------:R-:W-:-:S03]  /*6220*/  LOP3.LUT R11, R11, R2, RZ, 0x3c, !PT ;  /* 0x000000020b0b7212 */ /* 0x000fc600078e3cff */
[----:B------:R-:W-:Y:S01]  /*6230*/  IMAD R6, R0, 0x8, R3 ;  /* 0x0000000800067824 */ /* 0x000fe200078e0203 */
[----:B------:R-:W-:Y:S01]  /*6240*/  SHF.L.U32 R5, R11, 0x1f, RZ ;  /* 0x0000001f0b057819 */ /* 0x000fe200000006ff */
[----:B-1----:R-:W-:Y:S06]  /*6250*/  @!P0 BRA `(.L_x_108) ;  /* 0x0000002400708947 */ /* 0x002fec0003800000 */
.L_x_181:
[----:B------:R-:W1:Y:S01]  /*6260*/  SYNCS.PHASECHK.TRANS64.TRYWAIT P0, [R6+URZ], R5 ;  /* 0x00000005060075a7 */ /* 0x000e62000800017f */
[----:B------:R-:W-:-:S05]  /*6270*/  VIADD R0, R0, 0x1 ;  /* 0x0000000100007836 */ /* 0x000fca0000000000 */
[----:B------:R-:W-:-:S04]  /*6280*/  ISETP.NE.AND P1, PT, R0, 0x40, PT ;  /* 0x000000400000780c */ /* 0x000fc80003f25270 */
[----:B------:R-:W-:Y:S02]  /*6290*/  SEL R2, RZ, 0x1, P1 ;  /* 0x00000001ff027807 */ /* 0x000fe40000800000 */
[----:B------:R-:W-:Y:S02]  /*62a0*/  SEL R0, R0, RZ, P1 ;  /* 0x000000ff00007207 */ /* 0x000fe40000800000 */
[----:B------:R-:W-:-:S03]  /*62b0*/  LOP3.LUT R11, R11, R2, RZ, 0x3c, !PT ;  /* 0x000000020b0b7212 */ /* 0x000fc600078e3cff */
[----:B0-----:R-:W-:Y:S01]  /*62c0*/  IMAD R7, R0, 0x8, R3 ;  /* 0x0000000800077824 */ /* 0x001fe200078e0203 */
[----:B------:R-:W-:Y:S01]  /*62d0*/  SHF.L.U32 R4, R11, 0x1f, RZ ;  /* 0x0000001f0b047819 */ /* 0x000fe200000006ff */
[----:B-1----:R-:W-:Y:S06]  /*62e0*/  @!P0 BRA `(.L_x_109) ;  /* 0x0000002400608947 */ /* 0x002fec0003800000 */
.L_x_182:
        /* <DEDUP_REMOVED lines=9> */
.L_x_183:
        /* <DEDUP_REMOVED lines=9> */
.L_x_184:
        /* <DEDUP_REMOVED lines=9> */
.L_x_185:
        /* <DEDUP_REMOVED lines=9> */
.L_x_186:
        /* <DEDUP_REMOVED lines=9> */
.L_x_187:
        /* <DEDUP_REMOVED lines=9> */
.L_x_188:
        /* <DEDUP_REMOVED lines=9> */
.L_x_189:
        /* <DEDUP_REMOVED lines=9> */
.L_x_190:
        /* <DEDUP_REMOVED lines=9> */
.L_x_191:
        /* <DEDUP_REMOVED lines=9> */
.L_x_192:
        /* <DEDUP_REMOVED lines=9> */
.L_x_193:
        /* <DEDUP_REMOVED lines=9> */
.L_x_194:
        /* <DEDUP_REMOVED lines=9> */
.L_x_195:
        /* <DEDUP_REMOVED lines=9> */
.L_x_196:
        /* <DEDUP_REMOVED lines=9> */
.L_x_197:
        /* <DEDUP_REMOVED lines=9> */
.L_x_198:
        /* <DEDUP_REMOVED lines=9> */
.L_x_199:
        /* <DEDUP_REMOVED lines=9> */
.L_x_200:
        /* <DEDUP_REMOVED lines=9> */
.L_x_201:
        /* <DEDUP_REMOVED lines=9> */
.L_x_202:
        /* <DEDUP_REMOVED lines=9> */
.L_x_203:
        /* <DEDUP_REMOVED lines=9> */
.L_x_204:
        /* <DEDUP_REMOVED lines=9> */
.L_x_205:
        /* <DEDUP_REMOVED lines=9> */
.L_x_206:
        /* <DEDUP_REMOVED lines=9> */
.L_x_207:
        /* <DEDUP_REMOVED lines=9> */
.L_x_208:
        /* <DEDUP_REMOVED lines=9> */
.L_x_209:
        /* <DEDUP_REMOVED lines=9> */
.L_x_210:
        /* <DEDUP_REMOVED lines=9> */
.L_x_211:
        /* <DEDUP_REMOVED lines=9> */
.L_x_212:
        /* <DEDUP_REMOVED lines=9> */
.L_x_213:
        /* <DEDUP_REMOVED lines=9> */
.L_x_214:
        /* <DEDUP_REMOVED lines=9> */
.L_x_215:
        /* <DEDUP_REMOVED lines=9> */
.L_x_216:
        /* <DEDUP_REMOVED lines=9> */
.L_x_217:
        /* <DEDUP_REMOVED lines=9> */
.L_x_218:
        /* <DEDUP_REMOVED lines=9> */
.L_x_219:
        /* <DEDUP_REMOVED lines=9> */
.L_x_220:
        /* <DEDUP_REMOVED lines=9> */
.L_x_221:
        /* <DEDUP_REMOVED lines=9> */
.L_x_222:
        /* <DEDUP_REMOVED lines=9> */
.L_x_223:
        /* <DEDUP_REMOVED lines=9> */
.L_x_224:
        /* <DEDUP_REMOVED lines=9> */
.L_x_225:
        /* <DEDUP_REMOVED lines=9> */
.L_x_226:
        /* <DEDUP_REMOVED lines=9> */
.L_x_227:
        /* <DEDUP_REMOVED lines=9> */
.L_x_228:
        /* <DEDUP_REMOVED lines=9> */
.L_x_229:
        /* <DEDUP_REMOVED lines=9> */
.L_x_230:
        /* <DEDUP_REMOVED lines=9> */
.L_x_231:
        /* <DEDUP_REMOVED lines=9> */
.L_x_232:
        /* <DEDUP_REMOVED lines=9> */
.L_x_233:
        /* <DEDUP_REMOVED lines=9> */
.L_x_234:
        /* <DEDUP_REMOVED lines=9> */
.L_x_235:
        /* <DEDUP_REMOVED lines=9> */
.L_x_236:
        /* <DEDUP_REMOVED lines=9> */
.L_x_237:
        /* <DEDUP_REMOVED lines=9> */
.L_x_238:
        /* <DEDUP_REMOVED lines=9> */
.L_x_239:
        /* <DEDUP_REMOVED lines=9> */
.L_x_240:
        /* <DEDUP_REMOVED lines=9> */
.L_x_241:
[----:B------:R-:W1:Y:S01]  /*8420*/  SYNCS.PHASECHK.TRANS64.TRYWAIT P0, [R6+URZ], R5 ;  /* 0x00000005060075a7 */ /* 0x000e62000800017f */
[----:B------:R-:W-:-:S05]  /*8430*/  VIADD R0, R0, 0x1 ;  /* 0x0000000100007836 */ /* 0x000fca0000000000 */
[----:B------:R-:W-:-:S04]  /*8440*/  ISETP.NE.AND P1, PT, R0, 0x40, PT ;  /* 0x000000400000780c */ /* 0x000fc80003f25270 */
[----:B------:R-:W-:Y:S02]  /*8450*/  SEL R2, RZ, 0x1, P1 ;  /* 0x00000001ff027807 */ /* 0x000fe40000800000 */
[----:B------:R-:W-:Y:S02]  /*8460*/  SEL R0, R0, RZ, P1 ;  /* 0x000000ff00007207 */ /* 0x000fe40000800000 */
[----:B------:R-:W-:Y:S01]  /*8470*/  LOP3.LUT R2, R11, R2, RZ, 0x3c, !PT ;  /* 0x000000020b027212 */ /* 0x000fe200078e3cff */
[----:B-1----:R-:W-:Y:S06]  /*8480*/  @!P0 BRA `(.L_x_169) ;  /* 0x0000001400a88947 */ /* 0x002fec0003800000 */
.L_x_242:
[----:B------:R-:W-:Y:S01]  /*8490*/  IMAD R3, R0, 0x8, R3 ;  /* 0x0000000800037824 */ /* 0x000fe200078e0203 */
[----:B------:R-:W-:-:S07]  /*84a0*/  SHF.L.U32 R0, R2, 0x1f, RZ ;  /* 0x0000001f02007819 */ /* 0x000fce00000006ff */
.L_x_170:
[----:B--2---:R2:W3:Y:S02]  /*84b0*/  SYNCS.PHASECHK.TRANS64.TRYWAIT P0, [R3+URZ], R0 ;  /* 0x00000000030075a7 */ /* 0x0044e4000800017f */
[----:B---3--:R-:W-:Y:S05]  /*84c0*/  @!P0 NANOSLEEP.SYNCS 0x989680 ;  /* 0x009896800000895d */ /* 0x008fea0003900000 */
[----:B------:R-:W3:Y:S02]  /*84d0*/  @!P0 SYNCS.PHASECHK.TRANS64 P0, [R3+URZ], R0 ;  /* 0x00000000030085a7 */ /* 0x000ee4000800007f */
[----:B---3--:R-:W-:Y:S05]  /*84e0*/  @!P0 BRA `(.L_x_170) ;  /* 0xfffffffc00f08947 */ /* 0x008fea000383ffff */
.L_x_105:
[----:B------:R-:W-:Y:S05]  /*84f0*/  BSYNC B0 ;  /* 0x0000000000007941 */ /* 0x000fea0003800000 */
.L_x_104:
[----:B------:R-:W-:Y:S05]  /*8500*/  EXIT ;  /* 0x000000000000794d */ /* 0x000fea0003800000 */
.L_x_15:
[----:B0-----:R0:W1:Y:S02]  /*8510*/  SYNCS.PHASECHK.TRANS64.TRYWAIT P1, [R17+URZ+-0x8], R10 ;  /* 0xfffff80a110075a7 */ /* 0x001064000802017f */
[----:B-1----:R-:W-:Y:S05]  /*8520*/  @!P1 NANOSLEEP.SYNCS 0x989680 ;  /* 0x009896800000995d */ /* 0x002fea0003900000 */
[----:B------:R-:W1:Y:S02]  /*8530*/  @!P1 SYNCS.PHASECHK.TRANS64 P1, [R17+URZ+-0x8], R10 ;  /* 0xfffff80a110095a7 */ /* 0x000e64000802007f */
[----:B-1----:R-:W-:Y:S05]  /*8540*/  @!P1 BRA `(.L_x_15) ;  /* 0xfffffffc00f09947 */ /* 0x002fea000383ffff */
[----:B------:R-:W-:Y:S05]  /*8550*/  BRA `(.L_x_171) ;  /* 0xffffff9800087947 */ /* 0x000fea000383ffff */
.L_x_20:
[----:B-1----:R-:W-:-:S04]  /*8560*/  IMAD.U32 R11, RZ, RZ, UR5 ;  /* 0x00000005ff0b7e24 */ /* 0x002fc8000f8e00ff */
[----:B------:R1:W2:Y:S03]  /*8570*/  SYNCS.PHASECHK.TRANS64.TRYWAIT P1, [R11+URZ], R10 ;  /* 0x0000000a0b0075a7 */ /* 0x0002a6000802017f */
[----:B--2---:R-:W-:Y:S05]  /*8580*/  @!P1 NANOSLEEP.SYNCS 0x989680 ;  /* 0x009896800000995d */ /* 0x004fea0003900000 */
[----:B------:R-:W2:Y:S02]  /*8590*/  @!P1 SYNCS.PHASECHK.TRANS64 P1, [R11+URZ], R10 ;  /* 0x0000000a0b0095a7 */ /* 0x000ea4000802007f */
[----:B--2---:R-:W-:Y:S05]  /*85a0*/  @!P1 BRA `(.L_x_20) ;  /* 0xfffffffc00ec9947 */ /* 0x004fea000383ffff */
[----:B------:R-:W-:Y:S05]  /*85b0*/  BRA `(.L_x_19) ;  /* 0xffffff98009c7947 */ /* 0x000fea000383ffff */
.L_x_26:
[----:B-1----:R-:W-:-:S04]  /*85c0*/  IMAD.U32 R12, RZ, RZ, UR8 ;  /* 0x00000008ff0c7e24 */ /* 0x002fc8000f8e00ff */
[----:B------:R1:W2:Y:S03]  /*85d0*/  SYNCS.PHASECHK.TRANS64.TRYWAIT P1, [R12+URZ], R11 ;  /* 0x0000000b0c0075a7 */ /* 0x0002a6000802017f */
[----:B--2---:R-:W-:Y:S05]  /*85e0*/  @!P1 NANOSLEEP.SYNCS 0x989680 ;  /* 0x009896800000995d */ /* 0x004fea0003900000 */
[----:B------:R-:W2:Y:S02]  /*85f0*/  @!P1 SYNCS.PHASECHK.TRANS64 P1, [R12+URZ], R11 ;  /* 0x0000000b0c0095a7 */ /* 0x000ea4000802007f */
[----:B--2---:R-:W-:Y:S05]  /*8600*/  @!P1 BRA `(.L_x_26) ;  /* 0xfffffffc00ec9947 */ /* 0x004fea000383ffff */
[----:B------:R-:W-:Y:S05]  /*8610*/  BRA `(.L_x_25) ;  /* 0xffffff9c00cc7947 */ /* 0x000fea000383ffff */
.L_x_34:
[----:B-1----:R1:W4:Y:S02]  /*8620*/  SYNCS.PHASECHK.TRANS64.TRYWAIT P0, [R17+URZ+0x8], R10 ;  /* 0x0000080a110075a7 */ /* 0x002324000800017f */
[----:B----4-:R-:W-:Y:S05]  /*8630*/  @!P0 NANOSLEEP.SYNCS 0x989680 ;  /* 0x009896800000895d */ /* 0x010fea0003900000 */
[----:B------:R-:W4:Y:S02]  /*8640*/  @!P0 SYNCS.PHASECHK.TRANS64 P0, [R17+URZ+0x8], R10 ;  /* 0x0000080a110085a7 */ /* 0x000f24000800007f */
[----:B----4-:R-:W-:Y:S05]  /*8650*/  @!P0 BRA `(.L_x_34) ;  /* 0xfffffffc00f08947 */ /* 0x010fea000383ffff */
[----:B------:R-:W-:Y:S05]  /*8660*/  BRA `(.L_x_172) ;  /* 0xffffffa400a07947 */ /* 0x000fea000383ffff */
.L_x_91:
[----:B------:R-:W-:Y:S01]  /*8670*/  BSSY B1, `(.L_x_173) ;  /* 0x0000006000017945 */ /* 0x000fe20003800000 */
[----:B------:R-:W-:-:S07]  /*8680*/  IMAD.MOV.U32 R5, RZ, RZ, -0x1 ;  /* 0xffffffffff057424 */ /* 0x000fce00078e00ff */
[----:B------:R-:W-:Y:S05]  /*8690*/  WARPSYNC.COLLECTIVE R5, `(.L_x_174) ;  /* 0x00000000050c7348 */ /* 0x000fea0003c00000 */
[----:B------:R-:W-:Y:S02]  /*86a0*/  ELECT P1, UR62, PT ;  /* 0x00000000003e782f */ /* 0x000fe40003820000 */
[----:B------:R-:W-:Y:S01]  /*86b0*/  MOV R5, UR62 ;  /* 0x0000003e00057c02 */ /* 0x000fe20008000f00 */
[----:B------:R-:W-:Y:S10]  /*86c0*/  ENDCOLLECTIVE ;  /* 0x000000000000791b */ /* 0x000ff40003800000 */
.L_x_174:
[----:B------:R-:W-:Y:S05]  /*86d0*/  BSYNC B1 ;  /* 0x0000000000017941 */ /* 0x000fea0003800000 */
.L_x_173:
[----:B------:R-:W-:Y:S05]  /*86e0*/  BRA `(.L_x_175) ;  /* 0xffffffcc00907947 */ /* 0x000fea000383ffff */
.L_x_94:
[----:B-1----:R1:W2:Y:S02]  /*86f0*/  SYNCS.PHASECHK.TRANS64.TRYWAIT P1, [R14+URZ+0x200], R5 ;  /* 0x000200050e0075a7 */ /* 0x0022a4000802017f */
[----:B--2---:R-:W-:Y:S05]  /*8700*/  @!P1 NANOSLEEP.SYNCS 0x989680 ;  /* 0x009896800000995d */ /* 0x004fea0003900000 */
[----:B------:R-:W2:Y:S02]  /*8710*/  @!P1 SYNCS.PHASECHK.TRANS64 P1, [R14+URZ+0x200], R5 ;  /* 0x000200050e0095a7 */ /* 0x000ea4000802007f */
[----:B--2---:R-:W-:Y:S05]  /*8720*/  @!P1 BRA `(.L_x_94) ;  /* 0xfffffffc00f09947 */ /* 0x004fea000383ffff */
[----:B------:R-:W-:Y:S05]  /*8730*/  BRA `(.L_x_176) ;  /* 0xffffffcc00c47947 */ /* 0x000fea000383ffff */
.L_x_103:
[----:B------:R-:W-:Y:S01]  /*8740*/  BSSY B0, `(.L_x_177) ;  /* 0x0000006000007945 */ /* 0x000fe20003800000 */
[----:B------:R-:W-:-:S07]  /*8750*/  IMAD.MOV.U32 R5, RZ, RZ, -0x1 ;  /* 0xffffffffff057424 */ /* 0x000fce00078e00ff */
[----:B------:R-:W-:Y:S05]  /*8760*/  WARPSYNC.COLLECTIVE R5, `(.L_x_178) ;  /* 0x00000000050c7348 */ /* 0x000fea0003c00000 */
[----:B------:R-:W-:Y:S02]  /*8770*/  ELECT P1, UR62, PT ;  /* 0x00000000003e782f */ /* 0x000fe40003820000 */
[----:B------:R-:W-:Y:S01]  /*8780*/  MOV R5, UR62 ;  /* 0x0000003e00057c02 */ /* 0x000fe20008000f00 */
[----:B------:R-:W-:Y:S10]  /*8790*/  ENDCOLLECTIVE ;  /* 0x000000000000791b */ /* 0x000ff40003800000 */
.L_x_178:
[----:B------:R-:W-:Y:S05]  /*87a0*/  BSYNC B0 ;  /* 0x0000000000007941 */ /* 0x000fea0003800000 */
.L_x_177:
[----:B------:R-:W-:Y:S01]  /*87b0*/  PLOP3.LUT P0, PT, P1, PT, PT, 0x80, 0x0 ;  /* 0x000000000000781c */ /* 0x000fe20000f0f070 */
[----:B------:R-:W-:-:S12]  /*87c0*/  BRA `(.L_x_179) ;  /* 0xffffffd800287947 */ /* 0x000fd8000383ffff */
.L_x_107:
[----:B0-----:R0:W1:Y:S02]  /*87d0*/  SYNCS.PHASECHK.TRANS64.TRYWAIT P0, [R5+URZ], R2 ;  /* 0x00000002050075a7 */ /* 0x001064000800017f */
[----:B-1----:R-:W-:Y:S05]  /*87e0*/  @!P0 NANOSLEEP.SYNCS 0x989680 ;  /* 0x009896800000895d */ /* 0x002fea0003900000 */
[----:B------:R-:W1:Y:S02]  /*87f0*/  @!P0 SYNCS.PHASECHK.TRANS64 P0, [R5+URZ], R2 ;  /* 0x00000002050085a7 */ /* 0x000e64000800007f */
[----:B-1----:R-:W-:Y:S05]  /*8800*/  @!P0 BRA `(.L_x_107) ;  /* 0xfffffffc00f08947 */ /* 0x002fea000383ffff */
[----:B------:R-:W-:Y:S05]  /*8810*/  BRA `(.L_x_180) ;  /* 0xffffffd8006c7947 */ /* 0x000fea000383ffff */
.L_x_108:
[----:B0-----:R0:W1:Y:S02]  /*8820*/  SYNCS.PHASECHK.TRANS64.TRYWAIT P0, [R7+URZ], R4 ;  /* 0x00000004070075a7 */ /* 0x001064000800017f */
[----:B-1----:R-:W-:Y:S05]  /*8830*/  @!P0 NANOSLEEP.SYNCS 0x989680 ;  /* 0x009896800000895d */ /* 0x002fea0003900000 */
[----:B------:R-:W1:Y:S02]  /*8840*/  @!P0 SYNCS.PHASECHK.TRANS64 P0, [R7+URZ], R4 ;  /* 0x00000004070085a7 */ /* 0x000e64000800007f */
[----:B-1----:R-:W-:Y:S05]  /*8850*/  @!P0 BRA `(.L_x_108) ;  /* 0xfffffffc00f08947 */ /* 0x002fea000383ffff */
[----:B------:R-:W-:Y:S05]  /*8860*/  BRA `(.L_x_181) ;  /* 0xffffffd8007c7947 */ /* 0x000fea000383ffff */
.L_x_109:
[----:B0-----:R0:W1:Y:S02]  /*8870*/  SYNCS.PHASECHK.TRANS64.TRYWAIT P0, [R6+URZ], R5 ;  /* 0x00000005060075a7 */ /* 0x001064000800017f */
[----:B-1----:R-:W-:Y:S05]  /*8880*/  @!P0 NANOSLEEP.SYNCS 0x989680 ;  /* 0x009896800000895d */ /* 0x002fea0003900000 */
[----:B------:R-:W1:Y:S02]  /*8890*/  @!P0 SYNCS.PHASECHK.TRANS64 P0, [R6+URZ], R5 ;  /* 0x00000005060085a7 */ /* 0x000e64000800007f */
[----:B-1----:R-:W-:Y:S05]  /*88a0*/  @!P0 BRA `(.L_x_109) ;  /* 0xfffffffc00f08947 */ /* 0x002fea000383ffff */
[----:B------:R-:W-:Y:S05]  /*88b0*/  BRA `(.L_x_182) ;  /* 0xffffffd8008c7947 */ /* 0x000fea000383ffff */
.L_x_110:
[----:B0-----:R0:W1:Y:S02]  /*88c0*/  SYNCS.PHASECHK.TRANS64.TRYWAIT P0, [R7+URZ], R4 ;  /* 0x00000004070075a7 */ /* 0x001064000800017f */
[----:B-1----:R-:W-:Y:S05]  /*88d0*/  @!P0 NANOSLEEP.SYNCS 0x989680 ;  /* 0x009896800000895d */ /* 0x002fea0003900000 */
[----:B------:R-:W1:Y:S02]  /*88e0*/  @!P0 SYNCS.PHASECHK.TRANS64 P0, [R7+URZ], R4 ;  /* 0x00000004070085a7 */ /* 0x000e64000800007f */
[----:B-1----:R-:W-:Y:S05]  /*88f0*/  @!P0 BRA `(.L_x_110) ;  /* 0xfffffffc00f08947 */ /* 0x002fea000383ffff */
[----:B------:R-:W-:Y:S05]  /*8900*/  BRA `(.L_x_183) ;  /* 0xffffffd8009c7947 */ /* 0x000fea000383ffff */
.L_x_111:
[----:B0-----:R0:W1:Y:S02]  /*8910*/  SYNCS.PHASECHK.TRANS64.TRYWAIT P0, [R6+URZ], R5 ;  /* 0x00000005060075a7 */ /* 0x001064000800017f */
[----:B-1----:R-:W-:Y:S05]  /*8920*/  @!P0 NANOSLEEP.SYNCS 0x989680 ;  /* 0x009896800000895d */ /* 0x002fea0003900000 */
[----:B------:R-:W1:Y:S02]  /*8930*/  @!P0 SYNCS.PHASECHK.TRANS64 P0, [R6+URZ], R5 ;  /* 0x00000005060085a7 */ /* 0x000e64000800007f */
[----:B-1----:R-:W-:Y:S05]  /*8940*/  @!P0 BRA `(.L_x_111) ;  /* 0xfffffffc00f08947 */ /* 0x002fea000383ffff */
[----:B------:R-:W-:Y:S05]  /*8950*/  BRA `(.L_x_184) ;  /* 0xffffffd800ac7947 */ /* 0x000fea000383ffff */
.L_x_112:
[----:B0-----:R0:W1:Y:S02]  /*8960*/  SYNCS.PHASECHK.TRANS64.TRYWAIT P0, [R7+URZ], R4 ;  /* 0x00000004070075a7 */ /* 0x001064000800017f */
[----:B-1----:R-:W-:Y:S05]  /*8970*/  @!P0 NANOSLEEP.SYNCS 0x989680 ;  /* 0x009896800000895d */ /* 0x002fea0003900000 */
[----:B------:R-:W1:Y:S02]  /*8980*/  @!P0 SYNCS.PHASECHK.TRANS64 P0, [R7+URZ], R4 ;  /* 0x00000004070085a7 */ /* 0x000e64000800007f */
[----:B-1----:R-:W-:Y:S05]  /*8990*/  @!P0 BRA `(.L_x_112) ;  /* 0xfffffffc00f08947 */ /* 0x002fea000383ffff */
[----:B------:R-:W-:Y:S05]  /*89a0*/  BRA `(.L_x_185) ;  /* 0xffffffd800bc7947 */ /* 0x000fea000383ffff */
.L_x_113:
[----:B0-----:R0:W1:Y:S02]  /*89b0*/  SYNCS.PHASECHK.TRANS64.TRYWAIT P0, [R6+URZ], R5 ;  /* 0x00000005060075a7 */ /* 0x001064000800017f */
[----:B-1----:R-:W-:Y:S05]  /*89c0*/  @!P0 NANOSLEEP.SYNCS 0x989680 ;  /* 0x009896800000895d */ /* 0x002fea0003900000 */
[----:B------:R-:W1:Y:S02]  /*89d0*/  @!P0 SYNCS.PHASECHK.TRANS64 P0, [R6+URZ], R5 ;  /* 0x00000005060085a7 */ /* 0x000e64000800007f */
[----:B-1----:R-:W-:Y:S05]  /*89e0*/  @!P0 BRA `(.L_x_113) ;  /* 0xfffffffc00f08947 */ /* 0x002fea000383ffff */
[----:B------:R-:W-:Y:S05]  /*89f0*/  BRA `(.L_x_186) ;  /* 0xffffffd800cc7947 */ /* 0x000fea000383ffff */
.L_x_114:
[----:B0-----:R0:W1:Y:S02]  /*8a00*/  SYNCS.PHASECHK.TRANS64.TRYWAIT P0, [R7+URZ], R4 ;  /* 0x00000004070075a7 */ /* 0x001064000800017f */
[----:B-1----:R-:W-:Y:S05]  /*8a10*/  @!P0 NANOSLEEP.SYNCS 0x989680 ;  /* 0x009896800000895d */ /* 0x002fea0003900000 */
[----:B------:R-:W1:Y:S02]  /*8a20*/  @!P0 SYNCS.PHASECHK.TRANS64 P0, [R7+URZ], R4 ;  /* 0x00000004070085a7 */ /* 0x000e64000800007f */
[----:B-1----:R-:W-:Y:S05]  /*8a30*/  @!P0 BRA `(.L_x_114) ;  /* 0xfffffffc00f08947 */ /* 0x002fea000383ffff */
[----:B------:R-:W-:Y:S05]  /*8a40*/  BRA `(.L_x_187) ;  /* 0xffffffd800dc7947 */ /* 0x000fea000383ffff */
.L_x_115:
[----:B0-----:R0:W1:Y:S02]  /*8a50*/  SYNCS.PHASECHK.TRANS64.TRYWAIT P0, [R6+URZ], R5 ;  /* 0x00000005060075a7 */ /* 0x001064000800017f */
[----:B-1----:R-:W-:Y:S05]  /*8a60*/  @!P0 NANOSLEEP.SYNCS 0x989680 ;  /* 0x009896800000895d */ /* 0x002fea0003900000 */
[----:B------:R-:W1:Y:S02]  /*8a70*/  @!P0 SYNCS.PHASECHK.TRANS64 P0, [R6+URZ], R5 ;  /* 0x00000005060085a7 */ /* 0x000e64000800007f */
[----:B-1----:R-:W-:Y:S05]  /*8a80*/  @!P0 BRA `(.L_x_115) ;  /* 0xfffffffc00f08947 */ /* 0x002fea000383ffff */
[----:B------:R-:W-:Y:S05]  /*8a90*/  BRA `(.L_x_188) ;  /* 0xffffffd800ec7947 */ /* 0x000fea000383ffff */
.L_x_116:
[----:B0-----:R0:W1:Y:S02]  /*8aa0*/  SYNCS.PHASECHK.TRANS64.TRYWAIT P0, [R7+URZ], R4 ;  /* 0x00000004070075a7 */ /* 0x001064000800017f */
[----:B-1----:R-:W-:Y:S05]  /*8ab0*/  @!P0 NANOSLEEP.SYNCS 0x989680 ;  /* 0x009896800000895d */ /* 0x002fea0003900000 */
[----:B------:R-:W1:Y:S02]  /*8ac0*/  @!P0 SYNCS.PHASECHK.TRANS64 P0, [R7+URZ], R4 ;  /* 0x00000004070085a7 */ /* 0x000e64000800007f */
[----:B-1----:R-:W-:Y:S05]  /*8ad0*/  @!P0 BRA `(.L_x_116) ;  /* 0xfffffffc00f08947 */ /* 0x002fea000383ffff */
[----:B------:R-:W-:Y:S05]  /*8ae0*/  BRA `(.L_x_189) ;  /* 0xffffffd800fc7947 */ /* 0x000fea000383ffff */
.L_x_117:
[----:B0-----:R0:W1:Y:S02]  /*8af0*/  SYNCS.PHASECHK.TRANS64.TRYWAIT P0, [R6+URZ], R5 ;  /* 0x00000005060075a7 */ /* 0x001064000800017f */
[----:B-1----:R-:W-:Y:S05]  /*8b00*/  @!P0 NANOSLEEP.SYNCS 0x989680 ;  /* 0x009896800000895d */ /* 0x002fea0003900000 */
[----:B------:R-:W1:Y:S02]  /*8b10*/  @!P0 SYNCS.PHASECHK.TRANS64 P0, [R6+URZ], R5 ;  /* 0x00000005060085a7 */ /* 0x000e64000800007f */
[----:B-1----:R-:W-:Y:S05]  /*8b20*/  @!P0 BRA `(.L_x_117) ;  /* 0xfffffffc00f08947 */ /* 0x002fea000383ffff */
[----:B------:R-:W-:Y:S05]  /*8b30*/  BRA `(.L_x_190) ;  /* 0xffffffdc000c7947 */ /* 0x000fea000383ffff */
.L_x_118:
[----:B0-----:R0:W1:Y:S02]  /*8b40*/  SYNCS.PHASECHK.TRANS64.TRYWAIT P0, [R7+URZ], R4 ;  /* 0x00000004070075a7 */ /* 0x001064000800017f */
[----:B-1----:R-:W-:Y:S05]  /*8b50*/  @!P0 NANOSLEEP.SYNCS 0x989680 ;  /* 0x009896800000895d */ /* 0x002fea0003900000 */
[----:B------:R-:W1:Y:S02]  /*8b60*/  @!P0 SYNCS.PHASECHK.TRANS64 P0, [R7+URZ], R4 ;  /* 0x00000004070085a7 */ /* 0x000e64000800007f */
[----:B-1----:R-:W-:Y:S05]  /*8b70*/  @!P0 BRA `(.L_x_118) ;  /* 0xfffffffc00f08947 */ /* 0x002fea000383ffff */
[----:B------:R-:W-:Y:S05]  /*8b80*/  BRA `(.L_x_191) ;  /* 0xffffffdc001c7947 */ /* 0x000fea000383ffff */
.L_x_119:
[----:B0-----:R0:W1:Y:S02]  /*8b90*/  SYNCS.PHASECHK.TRANS64.TRYWAIT P0, [R6+URZ], R5 ;  /* 0x00000005060075a7 */ /* 0x001064000800017f */
[----:B-1----:R-:W-:Y:S05]  /*8ba0*/  @!P0 NANOSLEEP.SYNCS 0x989680 ;  /* 0x009896800000895d */ /* 0x002fea0003900000 */
[----:B------:R-:W1:Y:S02]  /*8bb0*/  @!P0 SYNCS.PHASECHK.TRANS64 P0, [R6+URZ], R5 ;  /* 0x00000005060085a7 */ /* 0x000e64000800007f */
[----:B-1----:R-:W-:Y:S05]  /*8bc0*/  @!P0 BRA `(.L_x_119) ;  /* 0xfffffffc00f08947 */ /* 0x002fea000383ffff */
[----:B------:R-:W-:Y:S05]  /*8bd0*/  BRA `(.L_x_192) ;  /* 0xffffffdc002c7947 */ /* 0x000fea000383ffff */
.L_x_120:
[----:B0-----:R0:W1:Y:S02]  /*8be0*/  SYNCS.PHASECHK.TRANS64.TRYWAIT P0, [R7+URZ], R4 ;  /* 0x00000004070075a7 */ /* 0x001064000800017f */
[----:B-1----:R-:W-:Y:S05]  /*8bf0*/  @!P0 NANOSLEEP.SYNCS 0x989680 ;  /* 0x009896800000895d */ /* 0x002fea0003900000 */
[----:B------:R-:W1:Y:S02]  /*8c00*/  @!P0 SYNCS.PHASECHK.TRANS64 P0, [R7+URZ], R4 ;  /* 0x00000004070085a7 */ /* 0x000e64000800007f */
[----:B-1----:R-:W-:Y:S05]  /*8c10*/  @!P0 BRA `(.L_x_120) ;  /* 0xfffffffc00f08947 */ /* 0x002fea000383ffff */
[----:B------:R-:W-:Y:S05]  /*8c20*/  BRA `(.L_x_193) ;  /* 0xffffffdc003c7947 */ /* 0x000fea000383ffff */
.L_x_121:
[----:B0-----:R0:W1:Y:S02]  /*8c30*/  SYNCS.PHASECHK.TRANS64.TRYWAIT P0, [R6+URZ], R5 ;  /* 0x00000005060075a7 */ /* 0x001064000800017f */
[----:B-1----:R-:W-:Y:S05]  /*8c40*/  @!P0 NANOSLEEP.SYNCS 0x989680 ;  /* 0x009896800000895d */ /* 0x002fea0003900000 */
[----:B------:R-:W1:Y:S02]  /*8c50*/  @!P0 SYNCS.PHASECHK.TRANS64 P0, [R6+URZ], R5 ;  /* 0x00000005060085a7 */ /* 0x000e64000800007f */
[----:B-1----:R-:W-:Y:S05]  /*8c60*/  @!P0 BRA `(.L_x_121) ;  /* 0xfffffffc00f08947 */ /* 0x002fea000383ffff */
[----:B------:R-:W-:Y:S05]  /*8c70*/  BRA `(.L_x_194) ;  /* 0xffffffdc004c7947 */ /* 0x000fea000383ffff */
.L_x_122:
[----:B0-----:R0:W1:Y:S02]  /*8c80*/  SYNCS.PHASECHK.TRANS64.TRYWAIT P0, [R7+URZ], R4 ;  /* 0x00000004070075a7 */ /* 0x001064000800017f */
[----:B-1----:R-:W-:Y:S05]  /*8c90*/  @!P0 NANOSLEEP.SYNCS 0x989680 ;  /* 0x009896800000895d */ /* 0x002fea0003900000 */
[----:B------:R-:W1:Y:S02]  /*8ca0*/  @!P0 SYNCS.PHASECHK.TRANS64 P0, [R7+URZ], R4 ;  /* 0x00000004070085a7 */ /* 0x000e64000800007f */
[----:B-1----:R-:W-:Y:S05]  /*8cb0*/  @!P0 BRA `(.L_x_122) ;  /* 0xfffffffc00f08947 */ /* 0x002fea000383ffff */
[----:B------:R-:W-:Y:S05]  /*8cc0*/  BRA `(.L_x_195) ;  /* 0xffffffdc005c7947 */ /* 0x000fea000383ffff */
.L_x_123:
[----:B0-----:R0:W1:Y:S02]  /*8cd0*/  SYNCS.PHASECHK.TRANS64.TRYWAIT P0, [R6+URZ], R5 ;  /* 0x00000005060075a7 */ /* 0x001064000800017f */
[----:B-1----:R-:W-:Y:S05]  /*8ce0*/  @!P0 NANOSLEEP.SYNCS 0x989680 ;  /* 0x009896800000895d */ /* 0x002fea0003900000 */
[----:B------:R-:W1:Y:S02]  /*8cf0*/  @!P0 SYNCS.PHASECHK.TRANS64 P0, [R6+URZ], R5 ;  /* 0x00000005060085a7 */ /* 0x000e64000800007f */
[----:B-1----:R-:W-:Y:S05]  /*8d00*/  @!P0 BRA `(.L_x_123) ;  /* 0xfffffffc00f08947 */ /* 0x002fea000383ffff */
[----:B------:R-:W-:Y:S05]  /*8d10*/  BRA `(.L_x_196) ;  /* 0xffffffdc006c7947 */ /* 0x000fea000383ffff */
.L_x_124:
[----:B0-----:R0:W1:Y:S02]  /*8d20*/  SYNCS.PHASECHK.TRANS64.TRYWAIT P0, [R7+URZ], R4 ;  /* 0x00000004070075a7 */ /* 0x001064000800017f */
[----:B-1----:R-:W-:Y:S05]  /*8d30*/  @!P0 NANOSLEEP.SYNCS 0x989680 ;  /* 0x009896800000895d */ /* 0x002fea0003900000 */
[----:B------:R-:W1:Y:S02]  /*8d40*/  @!P0 SYNCS.PHASECHK.TRANS64 P0, [R7+URZ], R4 ;  /* 0x00000004070085a7 */ /* 0x000e64000800007f */
[----:B-1----:R-:W-:Y:S05]  /*8d50*/  @!P0 BRA `(.L_x_124) ;  /* 0xfffffffc00f08947 */ /* 0x002fea000383ffff */
[----:B------:R-:W-:Y:S05]  /*8d60*/  BRA `(.L_x_197) ;  /* 0xffffffdc007c7947 */ /* 0x000fea000383ffff */
.L_x_125:
[----:B0-----:R0:W1:Y:S02]  /*8d70*/  SYNCS.PHASECHK.TRANS64.TRYWAIT P0, [R6+URZ], R5 ;  /* 0x00000005060075a7 */ /* 0x001064000800017f */
[----:B-1----:R-:W-:Y:S05]  /*8d80*/  @!P0 NANOSLEEP.SYNCS 0x989680 ;  /* 0x009896800000895d */ /* 0x002fea0003900000 */
[----:B------:R-:W1:Y:S02]  /*8d90*/  @!P0 SYNCS.PHASECHK.TRANS64 P0, [R6+URZ], R5 ;  /* 0x00000005060085a7 */ /* 0x000e64000800007f */
[----:B-1----:R-:W-:Y:S05]  /*8da0*/  @!P0 BRA `(.L_x_125) ;  /* 0xfffffffc00f08947 */ /* 0x002fea000383ffff */
[----:B------:R-:W-:Y:S05]  /*8db0*/  BRA `(.L_x_198) ;  /* 0xffffffdc008c7947 */ /* 0x000fea000383ffff */
.L_x_126:
[----:B0-----:R0:W1:Y:S02]  /*8dc0*/  SYNCS.PHASECHK.TRANS64.TRYWAIT P0, [R7+URZ], R4 ;  /* 0x00000004070075a7 */ /* 0x001064000800017f */
[----:B-1----:R-:W-:Y:S05]  /*8dd0*/  @!P0 NANOSLEEP.SYNCS 0x989680 ;  /* 0x009896800000895d */ /* 0x002fea0003900000 */
[----:B------:R-:W1:Y:S02]  /*8de0*/  @!P0 SYNCS.PHASECHK.TRANS64 P0, [R7+URZ], R4 ;  /* 0x00000004070085a7 */ /* 0x000e64000800007f */
[----:B-1----:R-:W-:Y:S05]  /*8df0*/  @!P0 BRA `(.L_x_126) ;  /* 0xfffffffc00f08947 */ /* 0x002fea000383ffff */
[----:B------:R-:W-:Y:S05]  /*8e00*/  BRA `(.L_x_199) ;  /* 0xffffffdc009c7947 */ /* 0x000fea000383ffff */
.L_x_127:
[----:B0-----:R0:W1:Y:S02]  /*8e10*/  SYNCS.PHASECHK.TRANS64.TRYWAIT P0, [R6+URZ], R5 ;  /* 0x00000005060075a7 */ /* 0x001064000800017f */
[----:B-1----:R-:W-:Y:S05]  /*8e20*/  @!P0 NANOSLEEP.SYNCS 0x989680 ;  /* 0x009896800000895d */ /* 0x002fea0003900000 */
[----:B------:R-:W1:Y:S02]  /*8e30*/  @!P0 SYNCS.PHASECHK.TRANS64 P0, [R6+URZ], R5 ;  /* 0x00000005060085a7 */ /* 0x000e64000800007f */
[----:B-1----:R-:W-:Y:S05]  /*8e40*/  @!P0 BRA `(.L_x_127) ;  /* 0xfffffffc00f08947 */ /* 0x002fea000383ffff */
[----:B------:R-:W-:Y:S05]  /*8e50*/  BRA `(.L_x_200) ;  /* 0xffffffdc00ac7947 */ /* 0x000fea000383ffff */
.L_x_128:
[----:B0-----:R0:W1:Y:S02]  /*8e60*/  SYNCS.PHASECHK.TRANS64.TRYWAIT P0, [R7+URZ], R4 ;  /* 0x00000004070075a7 */ /* 0x001064000800017f */
[----:B-1----:R-:W-:Y:S05]  /*8e70*/  @!P0 NANOSLEEP.SYNCS 0x989680 ;  /* 0x009896800000895d */ /* 0x002fea0003900000 */
[----:B------:R-:W1:Y:S02]  /*8e80*/  @!P0 SYNCS.PHASECHK.TRANS64 P0, [R7+URZ], R4 ;  /* 0x00000004070085a7 */ /* 0x000e64000800007f */
[----:B-1----:R-:W-:Y:S05]  /*8e90*/  @!P0 BRA `(.L_x_128) ;  /* 0xfffffffc00f08947 */ /* 0x002fea000383ffff */
[----:B------:R-:W-:Y:S05]  /*8ea0*/  BRA `(.L_x_201) ;  /* 0xffffffdc00bc7947 */ /* 0x000fea000383ffff */
.L_x_129:
[----:B0-----:R0:W1:Y:S02]  /*8eb0*/  SYNCS.PHASECHK.TRANS64.TRYWAIT P0, [R6+URZ], R5 ;  /* 0x00000005060075a7 */ /* 0x001064000800017f */
[----:B-1----:R-:W-:Y:S05]  /*8ec0*/  @!P0 NANOSLEEP.SYNCS 0x989680 ;  /* 0x009896800000895d */ /* 0x002fea0003900000 */
[----:B------:R-:W1:Y:S02]  /*8ed0*/  @!P0 SYNCS.PHASECHK.TRANS64 P0, [R6+URZ], R5 ;  /* 0x00000005060085a7 */ /* 0x000e64000800007f */
[----:B-1----:R-:W-:Y:S05]  /*8ee0*/  @!P0 BRA `(.L_x_129) ;  /* 0xfffffffc00f08947 */ /* 0x002fea000383ffff */
[----:B------:R-:W-:Y:S05]  /*8ef0*/  BRA `(.L_x_202) ;  /* 0xffffffdc00cc7947 */ /* 0x000fea000383ffff */
.L_x_130:
[----:B0-----:R0:W1:Y:S02]  /*8f00*/  SYNCS.PHASECHK.TRANS64.TRYWAIT P0, [R7+URZ], R4 ;  /* 0x00000004070075a7 */ /* 0x001064000800017f */
[----:B-1----:R-:W-:Y:S05]  /*8f10*/  @!P0 NANOSLEEP.SYNCS 0x989680 ;  /* 0x009896800000895d */ /* 0x002fea0003900000 */
[----:B------:R-:W1:Y:S02]  /*8f20*/  @!P0 SYNCS.PHASECHK.TRANS64 P0, [R7+URZ], R4 ;  /* 0x00000004070085a7 */ /* 0x000e64000800007f */
[----:B-1----:R-:W-:Y:S05]  /*8f30*/  @!P0 BRA `(.L_x_130) ;  /* 0xfffffffc00f08947 */ /* 0x002fea000383ffff */
[----:B------:R-:W-:Y:S05]  /*8f40*/  BRA `(.L_x_203) ;  /* 0xffffffdc00dc7947 */ /* 0x000fea000383ffff */
.L_x_131:
[----:B0-----:R0:W1:Y:S02]  /*8f50*/  SYNCS.PHASECHK.TRANS64.TRYWAIT P0, [R6+URZ], R5 ;  /* 0x00000005060075a7 */ /* 0x001064000800017f */
[----:B-1----:R-:W-:Y:S05]  /*8f60*/  @!P0 NANOSLEEP.SYNCS 0x989680 ;  /* 0x009896800000895d */ /* 0x002fea0003900000 */
[----:B------:R-:W1:Y:S02]  /*8f70*/  @!P0 SYNCS.PHASECHK.TRANS64 P0, [R6+URZ], R5 ;  /* 0x00000005060085a7 */ /* 0x000e64000800007f */
[----:B-1----:R-:W-:Y:S05]  /*8f80*/  @!P0 BRA `(.L_x_131) ;  /* 0xfffffffc00f08947 */ /* 0x002fea000383ffff */
[----:B------:R-:W-:Y:S05]  /*8f90*/  BRA `(.L_x_204) ;  /* 0xffffffdc00ec7947 */ /* 0x000fea000383ffff */
.L_x_132:
[----:B0-----:R0:W1:Y:S02]  /*8fa0*/  SYNCS.PHASECHK.TRANS64.TRYWAIT P0, [R7+URZ], R4 ;  /* 0x00000004070075a7 */ /* 0x001064000800017f */
[----:B-1----:R-:W-:Y:S05]  /*8fb0*/  @!P0 NANOSLEEP.SYNCS 0x989680 ;  /* 0x009896800000895d */ /* 0x002fea0003900000 */
[----:B------:R-:W1:Y:S02]  /*8fc0*/  @!P0 SYNCS.PHASECHK.TRANS64 P0, [R7+URZ], R4 ;  /* 0x00000004070085a7 */ /* 0x000e64000800007f */
[----:B-1----:R-:W-:Y:S05]  /*8fd0*/  @!P0 BRA `(.L_x_132) ;  /* 0xfffffffc00f08947 */ /* 0x002fea000383ffff */
[----:B------:R-:W-:Y:S05]  /*8fe0*/  BRA `(.L_x_205) ;  /* 0xffffffdc00fc7947 */ /* 0x000fea000383ffff */
.L_x_133:
[----:B0-----:R0:W1:Y:S02]  /*8ff0*/  SYNCS.PHASECHK.TRANS64.TRYWAIT P0, [R6+URZ], R5 ;  /* 0x00000005060075a7 */ /* 0x001064000800017f */
[----:B-1----:R-:W-:Y:S05]  /*9000*/  @!P0 NANOSLEEP.SYNCS 0x989680 ;  /* 0x009896800000895d */ /* 0x002fea0003900000 */
[----:B------:R-:W1:Y:S02]  /*9010*/  @!P0 SYNCS.PHASECHK.TRANS64 P0, [R6+URZ], R5 ;  /* 0x00000005060085a7 */ /* 0x000e64000800007f */
[----:B-1----:R-:W-:Y:S05]  /*9020*/  @!P0 BRA `(.L_x_133) ;  /* 0xfffffffc00f08947 */ /* 0x002fea000383ffff */
[----:B------:R-:W-:Y:S05]  /*9030*/  BRA `(.L_x_206) ;  /* 0xffffffe0000c7947 */ /* 0x000fea000383ffff */
.L_x_134:
[----:B0-----:R0:W1:Y:S02]  /*9040*/  SYNCS.PHASECHK.TRANS64.TRYWAIT P0, [R7+URZ], R4 ;  /* 0x00000004070075a7 */ /* 0x001064000800017f */
[----:B-1----:R-:W-:Y:S05]  /*9050*/  @!P0 NANOSLEEP.SYNCS 0x989680 ;  /* 0x009896800000895d */ /* 0x002fea0003900000 */
[----:B------:R-:W1:Y:S02]  /*9060*/  @!P0 SYNCS.PHASECHK.TRANS64 P0, [R7+URZ], R4 ;  /* 0x00000004070085a7 */ /* 0x000e64000800007f */
[----:B-1----:R-:W-:Y:S05]  /*9070*/  @!P0 BRA `(.L_x_134) ;  /* 0xfffffffc00f08947 */ /* 0x002fea000383ffff */
[----:B------:R-:W-:Y:S05]  /*9080*/  BRA `(.L_x_207) ;  /* 0xffffffe0001c7947 */ /* 0x000fea000383ffff */
.L_x_135:
[----:B0-----:R0:W1:Y:S02]  /*9090*/  SYNCS.PHASECHK.TRANS64.TRYWAIT P0, [R6+URZ], R5 ;  /* 0x00000005060075a7 */ /* 0x001064000800017f */
[----:B-1----:R-:W-:Y:S05]  /*90a0*/  @!P0 NANOSLEEP.SYNCS 0x989680 ;  /* 0x009896800000895d */ /* 0x002fea0003900000 */
[----:B------:R-:W1:Y:S02]  /*90b0*/  @!P0 SYNCS.PHASECHK.TRANS64 P0, [R6+URZ], R5 ;  /* 0x00000005060085a7 */ /* 0x000e64000800007f */
[----:B-1----:R-:W-:Y:S05]  /*90c0*/  @!P0 BRA `(.L_x_135) ;  /* 0xfffffffc00f08947 */ /* 0x002fea000383ffff */
[----:B------:R-:W-:Y:S05]  /*90d0*/  BRA `(.L_x_208) ;  /* 0xffffffe0002c7947 */ /* 0x000fea000383ffff */
.L_x_136:
[----:B0-----:R0:W1:Y:S02]  /*90e0*/  SYNCS.PHASECHK.TRANS64.TRYWAIT P0, [R7+URZ], R4 ;  /* 0x00000004070075a7 */ /* 0x001064000800017f */
[----:B-1----:R-:W-:Y:S05]  /*90f0*/  @!P0 NANOSLEEP.SYNCS 0x989680 ;  /* 0x009896800000895d */ /* 0x002fea0003900000 */
[----:B------:R-:W1:Y:S02]  /*9100*/  @!P0 SYNCS.PHASECHK.TRANS64 P0, [R7+URZ], R4 ;  /* 0x00000004070085a7 */ /* 0x000e64000800007f */
[----:B-1----:R-:W-:Y:S05]  /*9110*/  @!P0 BRA `(.L_x_136) ;  /* 0xfffffffc00f08947 */ /* 0x002fea000383ffff */
[----:B------:R-:W-:Y:S05]  /*9120*/  BRA `(.L_x_209) ;  /* 0xffffffe0003c7947 */ /* 0x000fea000383ffff */
.L_x_137:
[----:B0-----:R0:W1:Y:S02]  /*9130*/  SYNCS.PHASECHK.TRANS64.TRYWAIT P0, [R6+URZ], R5 ;  /* 0x00000005060075a7 */ /* 0x001064000800017f */
[----:B-1----:R-:W-:Y:S05]  /*9140*/  @!P0 NANOSLEEP.SYNCS 0x989680 ;  /* 0x009896800000895d */ /* 0x002fea0003900000 */
[----:B------:R-:W1:Y:S02]  /*9150*/  @!P0 SYNCS.PHASECHK.TRANS64 P0, [R6+URZ], R5 ;  /* 0x00000005060085a7 */ /* 0x000e64000800007f */
[----:B-1----:R-:W-:Y:S05]  /*9160*/  @!P0 BRA `(.L_x_137) ;  /* 0xfffffffc00f08947 */ /* 0x002fea000383ffff */
[----:B------:R-:W-:Y:S05]  /*9170*/  BRA `(.L_x_210) ;  /* 0xffffffe0004c7947 */ /* 0x000fea000383ffff */
.L_x_138:
[----:B0-----:R0:W1:Y:S02]  /*9180*/  SYNCS.PHASECHK.TRANS64.TRYWAIT P0, [R7+URZ], R4 ;  /* 0x00000004070075a7 */ /* 0x001064000800017f */
[----:B-1----:R-:W-:Y:S05]  /*9190*/  @!P0 NANOSLEEP.SYNCS 0x989680 ;  /* 0x009896800000895d */ /* 0x002fea0003900000 */
[----:B------:R-:W1:Y:S02]  /*91a0*/  @!P0 SYNCS.PHASECHK.TRANS64 P0, [R7+URZ], R4 ;  /* 0x00000004070085a7 */ /* 0x000e64000800007f */
[----:B-1----:R-:W-:Y:S05]  /*91b0*/  @!P0 BRA `(.L_x_138) ;  /* 0xfffffffc00f08947 */ /* 0x002fea000383ffff */
[----:B------:R-:W-:Y:S05]  /*91c0*/  BRA `(.L_x_211) ;  /* 0xffffffe0005c7947 */ /* 0x000fea000383ffff */
.L_x_139:
[----:B0-----:R0:W1:Y:S02]  /*91d0*/  SYNCS.PHASECHK.TRANS64.TRYWAIT P0, [R6+URZ], R5 ;  /* 0x00000005060075a7 */ /* 0x001064000800017f */
[----:B-1----:R-:W-:Y:S05]  /*91e0*/  @!P0 NANOSLEEP.SYNCS 0x989680 ;  /* 0x009896800000895d */ /* 0x002fea0003900000 */
[----:B------:R-:W1:Y:S02]  /*91f0*/  @!P0 SYNCS.PHASECHK.TRANS64 P0, [R6+URZ], R5 ;  /* 0x00000005060085a7 */ /* 0x000e64000800007f */
[----:B-1----:R-:W-:Y:S05]  /*9200*/  @!P0 BRA `(.L_x_139) ;  /* 0xfffffffc00f08947 */ /* 0x002fea000383ffff */
[----:B------:R-:W-:Y:S05]  /*9210*/  BRA `(.L_x_212) ;  /* 0xffffffe0006c7947 */ /* 0x000fea000383ffff */
.L_x_140:
[----:B0-----:R0:W1:Y:S02]  /*9220*/  SYNCS.PHASECHK.TRANS64.TRYWAIT P0, [R7+URZ], R4 ;  /* 0x00000004070075a7 */ /* 0x001064000800017f */
[----:B-1----:R-:W-:Y:S05]  /*9230*/  @!P0 NANOSLEEP.SYNCS 0x989680 ;  /* 0x009896800000895d */ /* 0x002fea0003900000 */
[----:B------:R-:W1:Y:S02]  /*9240*/  @!P0 SYNCS.PHASECHK.TRANS64 P0, [R7+URZ], R4 ;  /* 0x00000004070085a7 */ /* 0x000e64000800007f */
[----:B-1----:R-:W-:Y:S05]  /*9250*/  @!P0 BRA `(.L_x_140) ;  /* 0xfffffffc00f08947 */ /* 0x002fea000383ffff */
[----:B------:R-:W-:Y:S05]  /*9260*/  BRA `(.L_x_213) ;  /* 0xffffffe0007c7947 */ /* 0x000fea000383ffff */
.L_x_141:
[----:B0-----:R0:W1:Y:S02]  /*9270*/  SYNCS.PHASECHK.TRANS64.TRYWAIT P0, [R6+URZ], R5 ;  /* 0x00000005060075a7 */ /* 0x001064000800017f */
[----:B-1----:R-:W-:Y:S05]  /*9280*/  @!P0 NANOSLEEP.SYNCS 0x989680 ;  /* 0x009896800000895d */ /* 0x002fea0003900000 */
[----:B------:R-:W1:Y:S02]  /*9290*/  @!P0 SYNCS.PHASECHK.TRANS64 P0, [R6+URZ], R5 ;  /* 0x00000005060085a7 */ /* 0x000e64000800007f */
[----:B-1----:R-:W-:Y:S05]  /*92a0*/  @!P0 BRA `(.L_x_141) ;  /* 0xfffffffc00f08947 */ /* 0x002fea000383ffff */
[----:B------:R-:W-:Y:S05]  /*92b0*/  BRA `(.L_x_214) ;  /* 0xffffffe0008c7947 */ /* 0x000fea000383ffff */
.L_x_142:
[----:B0-----:R0:W1:Y:S02]  /*92c0*/  SYNCS.PHASECHK.TRANS64.TRYWAIT P0, [R7+URZ], R4 ;  /* 0x00000004070075a7 */ /* 0x001064000800017f */
[----:B-1----:R-:W-:Y:S05]  /*92d0*/  @!P0 NANOSLEEP.SYNCS 0x989680 ;  /* 0x009896800000895d */ /* 0x002fea0003900000 */
[----:B------:R-:W1:Y:S02]  /*92e0*/  @!P0 SYNCS.PHASECHK.TRANS64 P0, [R7+URZ], R4 ;  /* 0x00000004070085a7 */ /* 0x000e64000800007f */
[----:B-1----:R-:W-:Y:S05]  /*92f0*/  @!P0 BRA `(.L_x_142) ;  /* 0xfffffffc00f08947 */ /* 0x002fea000383ffff */
[----:B------:R-:W-:Y:S05]  /*9300*/  BRA `(.L_x_215) ;  /* 0xffffffe0009c7947 */ /* 0x000fea000383ffff */
.L_x_143:
[----:B0-----:R0:W1:Y:S02]  /*9310*/  SYNCS.PHASECHK.TRANS64.TRYWAIT P0, [R6+URZ], R5 ;  /* 0x00000005060075a7 */ /* 0x001064000800017f */
[----:B-1----:R-:W-:Y:S05]  /*9320*/  @!P0 NANOSLEEP.SYNCS 0x989680 ;  /* 0x009896800000895d */ /* 0x002fea0003900000 */
[----:B------:R-:W1:Y:S02]  /*9330*/  @!P0 SYNCS.PHASECHK.TRANS64 P0, [R6+URZ], R5 ;  /* 0x00000005060085a7 */ /* 0x000e64000800007f */
[----:B-1----:R-:W-:Y:S05]  /*9340*/  @!P0 BRA `(.L_x_143) ;  /* 0xfffffffc00f08947 */ /* 0x002fea000383ffff */
[----:B------:R-:W-:Y:S05]  /*9350*/  BRA `(.L_x_216) ;  /* 0xffffffe000ac7947 */ /* 0x000fea000383ffff */
.L_x_144:
[----:B0-----:R0:W1:Y:S02]  /*9360*/  SYNCS.PHASECHK.TRANS64.TRYWAIT P0, [R7+URZ], R4 ;  /* 0x00000004070075a7 */ /* 0x001064000800017f */
[----:B-1----:R-:W-:Y:S05]  /*9370*/  @!P0 NANOSLEEP.SYNCS 0x989680 ;  /* 0x009896800000895d */ /* 0x002fea0003900000 */
[----:B------:R-:W1:Y:S02]  /*9380*/  @!P0 SYNCS.PHASECHK.TRANS64 P0, [R7+URZ], R4 ;  /* 0x00000004070085a7 */ /* 0x000e64000800007f */
[----:B-1----:R-:W-:Y:S05]  /*9390*/  @!P0 BRA `(.L_x_144) ;  /* 0xfffffffc00f08947 */ /* 0x002fea000383ffff */
[----:B------:R-:W-:Y:S05]  /*93a0*/  BRA `(.L_x_217) ;  /* 0xffffffe000bc7947 */ /* 0x000fea000383ffff */
.L_x_145:
[----:B0-----:R0:W1:Y:S02]  /*93b0*/  SYNCS.PHASECHK.TRANS64.TRYWAIT P0, [R6+URZ], R5 ;  /* 0x00000005060075a7 */ /* 0x001064000800017f */
[----:B-1----:R-:W-:Y:S05]  /*93c0*/  @!P0 NANOSLEEP.SYNCS 0x989680 ;  /* 0x009896800000895d */ /* 0x002fea0003900000 */
[----:B------:R-:W1:Y:S02]  /*93d0*/  @!P0 SYNCS.PHASECHK.TRANS64 P0, [R6+URZ], R5 ;  /* 0x00000005060085a7 */ /* 0x000e64000800007f */
[----:B-1----:R-:W-:Y:S05]  /*93e0*/  @!P0 BRA `(.L_x_145) ;  /* 0xfffffffc00f08947 */ /* 0x002fea000383ffff */
[----:B------:R-:W-:Y:S05]  /*93f0*/  BRA `(.L_x_218) ;  /* 0xffffffe000cc7947 */ /* 0x000fea000383ffff */
.L_x_146:
[----:B0-----:R0:W1:Y:S02]  /*9400*/  SYNCS.PHASECHK.TRANS64.TRYWAIT P0, [R7+URZ], R4 ;  /* 0x00000004070075a7 */ /* 0x001064000800017f */
[----:B-1----:R-:W-:Y:S05]  /*9410*/  @!P0 NANOSLEEP.SYNCS 0x989680 ;  /* 0x009896800000895d */ /* 0x002fea0003900000 */
[----:B------:R-:W1:Y:S02]  /*9420*/  @!P0 SYNCS.PHASECHK.TRANS64 P0, [R7+URZ], R4 ;  /* 0x00000004070085a7 */ /* 0x000e64000800007f */
[----:B-1----:R-:W-:Y:S05]  /*9430*/  @!P0 BRA `(.L_x_146) ;  /* 0xfffffffc00f08947 */ /* 0x002fea000383ffff */
[----:B------:R-:W-:Y:S05]  /*9440*/  BRA `(.L_x_219) ;  /* 0xffffffe000dc7947 */ /* 0x000fea000383ffff */
.L_x_147:
[----:B0-----:R0:W1:Y:S02]  /*9450*/  SYNCS.PHASECHK.TRANS64.TRYWAIT P0, [R6+URZ], R5 ;  /* 0x00000005060075a7 */ /* 0x001064000800017f */
[----:B-1----:R-:W-:Y:S05]  /*9460*/  @!P0 NANOSLEEP.SYNCS 0x989680 ;  /* 0x009896800000895d */ /* 0x002fea0003900000 */
[----:B------:R-:W1:Y:S02]  /*9470*/  @!P0 SYNCS.PHASECHK.TRANS64 P0, [R6+URZ], R5 ;  /* 0x00000005060085a7 */ /* 0x000e64000800007f */
[----:B-1----:R-:W-:Y:S05]  /*9480*/  @!P0 BRA `(.L_x_147) ;  /* 0xfffffffc00f08947 */ /* 0x002fea000383ffff */
[----:B------:R-:W-:Y:S05]  /*9490*/  BRA `(.L_x_220) ;  /* 0xffffffe000ec7947 */ /* 0x000fea000383ffff */
.L_x_148:
[----:B0-----:R0:W1:Y:S02]  /*94a0*/  SYNCS.PHASECHK.TRANS64.TRYWAIT P0, [R7+URZ], R4 ;  /* 0x00000004070075a7 */ /* 0x001064000800017f */
[----:B-1----:R-:W-:Y:S05]  /*94b0*/  @!P0 NANOSLEEP.SYNCS 0x989680 ;  /* 0x009896800000895d */ /* 0x002fea0003900000 */
[----:B------:R-:W1:Y:S02]  /*94c0*/  @!P0 SYNCS.PHASECHK.TRANS64 P0, [R7+URZ], R4 ;  /* 0x00000004070085a7 */ /* 0x000e64000800007f */
[----:B-1----:R-:W-:Y:S05]  /*94d0*/  @!P0 BRA `(.L_x_148) ;  /* 0xfffffffc00f08947 */ /* 0x002fea000383ffff */
[----:B------:R-:W-:Y:S05]  /*94e0*/  BRA `(.L_x_221) ;  /* 0xffffffe000fc7947 */ /* 0x000fea000383ffff */
.L_x_149:
[----:B0-----:R0:W1:Y:S02]  /*94f0*/  SYNCS.PHASECHK.TRANS64.TRYWAIT P0, [R6+URZ], R5 ;  /* 0x00000005060075a7 */ /* 0x001064000800017f */
[----:B-1----:R-:W-:Y:S05]  /*9500*/  @!P0 NANOSLEEP.SYNCS 0x989680 ;  /* 0x009896800000895d */ /* 0x002fea0003900000 */
[----:B------:R-:W1:Y:S02]  /*9510*/  @!P0 SYNCS.PHASECHK.TRANS64 P0, [R6+URZ], R5 ;  /* 0x00000005060085a7 */ /* 0x000e64000800007f */
[----:B-1----:R-:W-:Y:S05]  /*9520*/  @!P0 BRA `(.L_x_149) ;  /* 0xfffffffc00f08947 */ /* 0x002fea000383ffff */
[----:B------:R-:W-:Y:S05]  /*9530*/  BRA `(.L_x_222) ;  /* 0xffffffe4000c7947 */ /* 0x000fea000383ffff */
.L_x_150:
[----:B0-----:R0:W1:Y:S02]  /*9540*/  SYNCS.PHASECHK.TRANS64.TRYWAIT P0, [R7+URZ], R4 ;  /* 0x00000004070075a7 */ /* 0x001064000800017f */
[----:B-1----:R-:W-:Y:S05]  /*9550*/  @!P0 NANOSLEEP.SYNCS 0x989680 ;  /* 0x009896800000895d */ /* 0x002fea0003900000 */
[----:B------:R-:W1:Y:S02]  /*9560*/  @!P0 SYNCS.PHASECHK.TRANS64 P0, [R7+URZ], R4 ;  /* 0x00000004070085a7 */ /* 0x000e64000800007f */
[----:B-1----:R-:W-:Y:S05]  /*9570*/  @!P0 BRA `(.L_x_150) ;  /* 0xfffffffc00f08947 */ /* 0x002fea000383ffff */
[----:B------:R-:W-:Y:S05]  /*9580*/  BRA `(.L_x_223) ;  /* 0xffffffe4001c7947 */ /* 0x000fea000383ffff */
.L_x_151:
[----:B0-----:R0:W1:Y:S02]  /*9590*/  SYNCS.PHASECHK.TRANS64.TRYWAIT P0, [R6+URZ], R5 ;  /* 0x00000005060075a7 */ /* 0x001064000800017f */
[----:B-1----:R-:W-:Y:S05]  /*95a0*/  @!P0 NANOSLEEP.SYNCS 0x989680 ;  /* 0x009896800000895d */ /* 0x002fea0003900000 */
[----:B------:R-:W1:Y:S02]  /*95b0*/  @!P0 SYNCS.PHASECHK.TRANS64 P0, [R6+URZ], R5 ;  /* 0x00000005060085a7 */ /* 0x000e64000800007f */
[----:B-1----:R-:W-:Y:S05]  /*95c0*/  @!P0 BRA `(.L_x_151) ;  /* 0xfffffffc00f08947 */ /* 0x002fea000383ffff */
[----:B------:R-:W-:Y:S05]  /*95d0*/  BRA `(.L_x_224) ;  /* 0xffffffe4002c7947 */ /* 0x000fea000383ffff */
.L_x_152:
[----:B0-----:R0:W1:Y:S02]  /*95e0*/  SYNCS.PHASECHK.TRANS64.TRYWAIT P0, [R7+URZ], R4 ;  /* 0x00000004070075a7 */ /* 0x001064000800017f */
[----:B-1----:R-:W-:Y:S05]  /*95f0*/  @!P0 NANOSLEEP.SYNCS 0x989680 ;  /* 0x009896800000895d */ /* 0x002fea0003900000 */
[----:B------:R-:W1:Y:S02]  /*9600*/  @!P0 SYNCS.PHASECHK.TRANS64 P0, [R7+URZ], R4 ;  /* 0x00000004070085a7 */ /* 0x000e64000800007f */
[----:B-1----:R-:W-:Y:S05]  /*9610*/  @!P0 BRA `(.L_x_152) ;  /* 0xfffffffc00f08947 */ /* 0x002fea000383ffff */
[----:B------:R-:W-:Y:S05]  /*9620*/  BRA `(.L_x_225) ;  /* 0xffffffe4003c7947 */ /* 0x000fea000383ffff */
.L_x_153:
[----:B0-----:R0:W1:Y:S02]  /*9630*/  SYNCS.PHASECHK.TRANS64.TRYWAIT P0, [R6+URZ], R5 ;  /* 0x00000005060075a7 */ /* 0x001064000800017f */
[----:B-1----:R-:W-:Y:S05]  /*9640*/  @!P0 NANOSLEEP.SYNCS 0x989680 ;  /* 0x009896800000895d */ /* 0x002fea0003900000 */
[----:B------:R-:W1:Y:S02]  /*9650*/  @!P0 SYNCS.PHASECHK.TRANS64 P0, [R6+URZ], R5 ;  /* 0x00000005060085a7 */ /* 0x000e64000800007f */
[----:B-1----:R-:W-:Y:S05]  /*9660*/  @!P0 BRA `(.L_x_153) ;  /* 0xfffffffc00f08947 */ /* 0x002fea000383ffff */
[----:B------:R-:W-:Y:S05]  /*9670*/  BRA `(.L_x_226) ;  /* 0xffffffe4004c7947 */ /* 0x000fea000383ffff */
.L_x_154:
[----:B0-----:R0:W1:Y:S02]  /*9680*/  SYNCS.PHASECHK.TRANS64.TRYWAIT P0, [R7+URZ], R4 ;  /* 0x00000004070075a7 */ /* 0x001064000800017f */
[----:B-1----:R-:W-:Y:S05]  /*9690*/  @!P0 NANOSLEEP.SYNCS 0x989680 ;  /* 0x009896800000895d */ /* 0x002fea0003900000 */
[----:B------:R-:W1:Y:S02]  /*96a0*/  @!P0 SYNCS.PHASECHK.TRANS64 P0, [R7+URZ], R4 ;  /* 0x00000004070085a7 */ /* 0x000e64000800007f */
[----:B-1----:R-:W-:Y:S05]  /*96b0*/  @!P0 BRA `(.L_x_154) ;  /* 0xfffffffc00f08947 */ /* 0x002fea000383ffff */
[----:B------:R-:W-:Y:S05]  /*96c0*/  BRA `(.L_x_227) ;  /* 0xffffffe4005c7947 */ /* 0x000fea000383ffff */
.L_x_155:
[----:B0-----:R0:W1:Y:S02]  /*96d0*/  SYNCS.PHASECHK.TRANS64.TRYWAIT P0, [R6+URZ], R5 ;  /* 0x00000005060075a7 */ /* 0x001064000800017f */
[----:B-1----:R-:W-:Y:S05]  /*96e0*/  @!P0 NANOSLEEP.SYNCS 0x989680 ;  /* 0x009896800000895d */ /* 0x002fea0003900000 */
[----:B------:R-:W1:Y:S02]  /*96f0*/  @!P0 SYNCS.PHASECHK.TRANS64 P0, [R6+URZ], R5 ;  /* 0x00000005060085a7 */ /* 0x000e64000800007f */
[----:B-1----:R-:W-:Y:S05]  /*9700*/  @!P0 BRA `(.L_x_155) ;  /* 0xfffffffc00f08947 */ /* 0x002fea000383ffff */
[----:B------:R-:W-:Y:S05]  /*9710*/  BRA `(.L_x_228) ;  /* 0xffffffe4006c7947 */ /* 0x000fea000383ffff */
.L_x_156:
[----:B0-----:R0:W1:Y:S02]  /*9720*/  SYNCS.PHASECHK.TRANS64.TRYWAIT P0, [R7+URZ], R4 ;  /* 0x00000004070075a7 */ /* 0x001064000800017f */
[----:B-1----:R-:W-:Y:S05]  /*9730*/  @!P0 NANOSLEEP.SYNCS 0x989680 ;  /* 0x009896800000895d */ /* 0x002fea0003900000 */
[----:B------:R-:W1:Y:S02]  /*9740*/  @!P0 SYNCS.PHASECHK.TRANS64 P0, [R7+URZ], R4 ;  /* 0x00000004070085a7 */ /* 0x000e64000800007f */
[----:B-1----:R-:W-:Y:S05]  /*9750*/  @!P0 BRA `(.L_x_156) ;  /* 0xfffffffc00f08947 */ /* 0x002fea000383ffff */
[----:B------:R-:W-:Y:S05]  /*9760*/  BRA `(.L_x_229) ;  /* 0xffffffe4007c7947 */ /* 0x000fea000383ffff */
.L_x_157:
[----:B0-----:R0:W1:Y:S02]  /*9770*/  SYNCS.PHASECHK.TRANS64.TRYWAIT P0, [R6+URZ], R5 ;  /* 0x00000005060075a7 */ /* 0x001064000800017f */
[----:B-1----:R-:W-:Y:S05]  /*9780*/  @!P0 NANOSLEEP.SYNCS 0x989680 ;  /* 0x009896800000895d */ /* 0x002fea0003900000 */
[----:B------:R-:W1:Y:S02]  /*9790*/  @!P0 SYNCS.PHASECHK.TRANS64 P0, [R6+URZ], R5 ;  /* 0x00000005060085a7 */ /* 0x000e64000800007f */
[----:B-1----:R-:W-:Y:S05]  /*97a0*/  @!P0 BRA `(.L_x_157) ;  /* 0xfffffffc00f08947 */ /* 0x002fea000383ffff */
[----:B------:R-:W-:Y:S05]  /*97b0*/  BRA `(.L_x_230) ;  /* 0xffffffe4008c7947 */ /* 0x000fea000383ffff */
.L_x_158:
[----:B0-----:R0:W1:Y:S02]  /*97c0*/  SYNCS.PHASECHK.TRANS64.TRYWAIT P0, [R7+URZ], R4 ;  /* 0x00000004070075a7 */ /* 0x001064000800017f */
[----:B-1----:R-:W-:Y:S05]  /*97d0*/  @!P0 NANOSLEEP.SYNCS 0x989680 ;  /* 0x009896800000895d */ /* 0x002fea0003900000 */
[----:B------:R-:W1:Y:S02]  /*97e0*/  @!P0 SYNCS.PHASECHK.TRANS64 P0, [R7+URZ], R4 ;  /* 0x00000004070085a7 */ /* 0x000e64000800007f */
[----:B-1----:R-:W-:Y:S05]  /*97f0*/  @!P0 BRA `(.L_x_158) ;  /* 0xfffffffc00f08947 */ /* 0x002fea000383ffff */
[----:B------:R-:W-:Y:S05]  /*9800*/  BRA `(.L_x_231) ;  /* 0xffffffe4009c7947 */ /* 0x000fea000383ffff */
.L_x_159:
[----:B0-----:R0:W1:Y:S02]  /*9810*/  SYNCS.PHASECHK.TRANS64.TRYWAIT P0, [R6+URZ], R5 ;  /* 0x00000005060075a7 */ /* 0x001064000800017f */
[----:B-1----:R-:W-:Y:S05]  /*9820*/  @!P0 NANOSLEEP.SYNCS 0x989680 ;  /* 0x009896800000895d */ /* 0x002fea0003900000 */
[----:B------:R-:W1:Y:S02]  /*9830*/  @!P0 SYNCS.PHASECHK.TRANS64 P0, [R6+URZ], R5 ;  /* 0x00000005060085a7 */ /* 0x000e64000800007f */
[----:B-1----:R-:W-:Y:S05]  /*9840*/  @!P0 BRA `(.L_x_159) ;  /* 0xfffffffc00f08947 */ /* 0x002fea000383ffff */
[----:B------:R-:W-:Y:S05]  /*9850*/  BRA `(.L_x_232) ;  /* 0xffffffe400ac7947 */ /* 0x000fea000383ffff */
.L_x_160:
[----:B0-----:R0:W1:Y:S02]  /*9860*/  SYNCS.PHASECHK.TRANS64.TRYWAIT P0, [R7+URZ], R4 ;  /* 0x00000004070075a7 */ /* 0x001064000800017f */
[----:B-1----:R-:W-:Y:S05]  /*9870*/  @!P0 NANOSLEEP.SYNCS 0x989680 ;  /* 0x009896800000895d */ /* 0x002fea0003900000 */
[----:B------:R-:W1:Y:S02]  /*9880*/  @!P0 SYNCS.PHASECHK.TRANS64 P0, [R7+URZ], R4 ;  /* 0x00000004070085a7 */ /* 0x000e64000800007f */
[----:B-1----:R-:W-:Y:S05]  /*9890*/  @!P0 BRA `(.L_x_160) ;  /* 0xfffffffc00f08947 */ /* 0x002fea000383ffff */
[----:B------:R-:W-:Y:S05]  /*98a0*/  BRA `(.L_x_233) ;  /* 0xffffffe400bc7947 */ /* 0x000fea000383ffff */
.L_x_161:
[----:B0-----:R0:W1:Y:S02]  /*98b0*/  SYNCS.PHASECHK.TRANS64.TRYWAIT P0, [R6+URZ], R5 ;  /* 0x00000005060075a7 */ /* 0x001064000800017f */
[----:B-1----:R-:W-:Y:S05]  /*98c0*/  @!P0 NANOSLEEP.SYNCS 0x989680 ;  /* 0x009896800000895d */ /* 0x002fea0003900000 */
[----:B------:R-:W1:Y:S02]  /*98d0*/  @!P0 SYNCS.PHASECHK.TRANS64 P0, [R6+URZ], R5 ;  /* 0x00000005060085a7 */ /* 0x000e64000800007f */
[----:B-1----:R-:W-:Y:S05]  /*98e0*/  @!P0 BRA `(.L_x_161) ;  /* 0xfffffffc00f08947 */ /* 0x002fea000383ffff */
[----:B------:R-:W-:Y:S05]  /*98f0*/  BRA `(.L_x_234) ;  /* 0xffffffe400cc7947 */ /* 0x000fea000383ffff */
.L_x_162:
[----:B0-----:R0:W1:Y:S02]  /*9900*/  SYNCS.PHASECHK.TRANS64.TRYWAIT P0, [R7+URZ], R4 ;  /* 0x00000004070075a7 */ /* 0x001064000800017f */
[----:B-1----:R-:W-:Y:S05]  /*9910*/  @!P0 NANOSLEEP.SYNCS 0x989680 ;  /* 0x009896800000895d */ /* 0x002fea0003900000 */
[----:B------:R-:W1:Y:S02]  /*9920*/  @!P0 SYNCS.PHASECHK.TRANS64 P0, [R7+URZ], R4 ;  /* 0x00000004070085a7 */ /* 0x000e64000800007f */
[----:B-1----:R-:W-:Y:S05]  /*9930*/  @!P0 BRA `(.L_x_162) ;  /* 0xfffffffc00f08947 */ /* 0x002fea000383ffff */
[----:B------:R-:W-:Y:S05]  /*9940*/  BRA `(.L_x_235) ;  /* 0xffffffe400dc7947 */ /* 0x000fea000383ffff */
.L_x_163:
[----:B0-----:R0:W1:Y:S02]  /*9950*/  SYNCS.PHASECHK.TRANS64.TRYWAIT P0, [R6+URZ], R5 ;  /* 0x00000005060075a7 */ /* 0x001064000800017f */
[----:B-1----:R-:W-:Y:S05]  /*9960*/  @!P0 NANOSLEEP.SYNCS 0x989680 ;  /* 0x009896800000895d */ /* 0x002fea0003900000 */
[----:B------:R-:W1:Y:S02]  /*9970*/  @!P0 SYNCS.PHASECHK.TRANS64 P0, [R6+URZ], R5 ;  /* 0x00000005060085a7 */ /* 0x000e64000800007f */
[----:B-1----:R-:W-:Y:S05]  /*9980*/  @!P0 BRA `(.L_x_163) ;  /* 0xfffffffc00f08947 */ /* 0x002fea000383ffff */
[----:B------:R-:W-:Y:S05]  /*9990*/  BRA `(.L_x_236) ;  /* 0xffffffe400ec7947 */ /* 0x000fea000383ffff */
.L_x_164:
[----:B0-----:R0:W1:Y:S02]  /*99a0*/  SYNCS.PHASECHK.TRANS64.TRYWAIT P0, [R7+URZ], R4 ;  /* 0x00000004070075a7 */ /* 0x001064000800017f */
[----:B-1----:R-:W-:Y:S05]  /*99b0*/  @!P0 NANOSLEEP.SYNCS 0x989680 ;  /* 0x009896800000895d */ /* 0x002fea0003900000 */
[----:B------:R-:W1:Y:S02]  /*99c0*/  @!P0 SYNCS.PHASECHK.TRANS64 P0, [R7+URZ], R4 ;  /* 0x00000004070085a7 */ /* 0x000e64000800007f */
[----:B-1----:R-:W-:Y:S05]  /*99d0*/  @!P0 BRA `(.L_x_164) ;  /* 0xfffffffc00f08947 */ /* 0x002fea000383ffff */
[----:B------:R-:W-:Y:S05]  /*99e0*/  BRA `(.L_x_237) ;  /* 0xffffffe400fc7947 */ /* 0x000fea000383ffff */
.L_x_165:
[----:B0-----:R0:W1:Y:S02]  /*99f0*/  SYNCS.PHASECHK.TRANS64.TRYWAIT P0, [R6+URZ], R5 ;  /* 0x00000005060075a7 */ /* 0x001064000800017f */
[----:B-1----:R-:W-:Y:S05]  /*9a00*/  @!P0 NANOSLEEP.SYNCS 0x989680 ;  /* 0x009896800000895d */ /* 0x002fea0003900000 */
[----:B------:R-:W1:Y:S02]  /*9a10*/  @!P0 SYNCS.PHASECHK.TRANS64 P0, [R6+URZ], R5 ;  /* 0x00000005060085a7 */ /* 0x000e64000800007f */
[----:B-1----:R-:W-:Y:S05]  /*9a20*/  @!P0 BRA `(.L_x_165) ;  /* 0xfffffffc00f08947 */ /* 0x002fea000383ffff */
[----:B------:R-:W-:Y:S05]  /*9a30*/  BRA `(.L_x_238) ;  /* 0xffffffe8000c7947 */ /* 0x000fea000383ffff */
.L_x_166:
[----:B0-----:R0:W1:Y:S02]  /*9a40*/  SYNCS.PHASECHK.TRANS64.TRYWAIT P0, [R7+URZ], R4 ;  /* 0x00000004070075a7 */ /* 0x001064000800017f */
[----:B-1----:R-:W-:Y:S05]  /*9a50*/  @!P0 NANOSLEEP.SYNCS 0x989680 ;  /* 0x009896800000895d */ /* 0x002fea0003900000 */
[----:B------:R-:W1:Y:S02]  /*9a60*/  @!P0 SYNCS.PHASECHK.TRANS64 P0, [R7+URZ], R4 ;  /* 0x00000004070085a7 */ /* 0x000e64000800007f */
[----:B-1----:R-:W-:Y:S05]  /*9a70*/  @!P0 BRA `(.L_x_166) ;  /* 0xfffffffc00f08947 */ /* 0x002fea000383ffff */
[----:B------:R-:W-:Y:S05]  /*9a80*/  BRA `(.L_x_239) ;  /* 0xffffffe8001c7947 */ /* 0x000fea000383ffff */
.L_x_167:
[----:B0-----:R0:W1:Y:S02]  /*9a90*/  SYNCS.PHASECHK.TRANS64.TRYWAIT P0, [R6+URZ], R5 ;  /* 0x00000005060075a7 */ /* 0x001064000800017f */
[----:B-1----:R-:W-:Y:S05]  /*9aa0*/  @!P0 NANOSLEEP.SYNCS 0x989680 ;  /* 0x009896800000895d */ /* 0x002fea0003900000 */
[----:B------:R-:W1:Y:S02]  /*9ab0*/  @!P0 SYNCS.PHASECHK.TRANS64 P0, [R6+URZ], R5 ;  /* 0x00000005060085a7 */ /* 0x000e64000800007f */
[----:B-1----:R-:W-:Y:S05]  /*9ac0*/  @!P0 BRA `(.L_x_167) ;  /* 0xfffffffc00f08947 */ /* 0x002fea000383ffff */
[----:B------:R-:W-:Y:S05]  /*9ad0*/  BRA `(.L_x_240) ;  /* 0xffffffe8002c7947 */ /* 0x000fea000383ffff */
.L_x_168:
[----:B0-----:R0:W1:Y:S02]  /*9ae0*/  SYNCS.PHASECHK.TRANS64.TRYWAIT P0, [R7+URZ], R4 ;  /* 0x00000004070075a7 */ /* 0x001064000800017f */
[----:B-1----:R-:W-:Y:S05]  /*9af0*/  @!P0 NANOSLEEP.SYNCS 0x989680 ;  /* 0x009896800000895d */ /* 0x002fea0003900000 */
[----:B------:R-:W1:Y:S02]  /*9b00*/  @!P0 SYNCS.PHASECHK.TRANS64 P0, [R7+URZ], R4 ;  /* 0x00000004070085a7 */ /* 0x000e64000800007f */
[----:B-1----:R-:W-:Y:S05]  /*9b10*/  @!P0 BRA `(.L_x_168) ;  /* 0xfffffffc00f08947 */ /* 0x002fea000383ffff */
[----:B------:R-:W-:Y:S05]  /*9b20*/  BRA `(.L_x_241) ;  /* 0xffffffe8003c7947 */ /* 0x000fea000383ffff */
.L_x_169:
[----:B-1----:R1:W2:Y:S02]  /*9b30*/  SYNCS.PHASECHK.TRANS64.TRYWAIT P0, [R6+URZ], R5 ;  /* 0x00000005060075a7 */ /* 0x0022a4000800017f */
[----:B--2---:R-:W-:Y:S05]  /*9b40*/  @!P0 NANOSLEEP.SYNCS 0x989680 ;  /* 0x009896800000895d */ /* 0x004fea0003900000 */
[----:B------:R-:W2:Y:S02]  /*9b50*/  @!P0 SYNCS.PHASECHK.TRANS64 P0, [R6+URZ], R5 ;  /* 0x00000005060085a7 */ /* 0x000ea4000800007f */
[----:B--2---:R-:W-:Y:S05]  /*9b60*/  @!P0 BRA `(.L_x_169) ;  /* 0xfffffffc00f08947 */ /* 0x004fea000383ffff */
[----:B------:R-:W-:Y:S05]  /*9b70*/  BRA `(.L_x_242) ;  /* 0xffffffe800447947 */ /* 0x000fea000383ffff */
.L_x_243:
[----:B------:R-:W-:-:S00]  /*9b80*/  BRA `(.L_x_243) ;  /* 0xfffffffc00fc7947 */ /* 0x000fc0000383ffff */
[----:B------:R-:W-:-:S00]  /*9b90*/  NOP ;  /* 0x0000000000007918 */ /* 0x000fc00000000000 */
        /* <DEDUP_REMOVED lines=14> */
.L_x_244:


//--------------------- .nv.shared._ZN7cutlass13device_kernelINS_4gemm6kernel13GemmUniversalIN4cute5tupleIJiiiiEEENS1_10collective13CollectiveMmaINS1_37MainloopSm90TmaGmmaWarpSpecializedFP8ILi64ENS5_IJNS4_1CILi1EEESB_SB_EEENS1_32KernelTmaWarpSpecializedPingpongEEENS5_IJNSA_ILi64EEENSA_ILi48EEENSA_ILi32EEEEEENS_12float_e4m3_tENS5_IJlSB_lEEESJ_SK_NS4_8TiledMMAINS4_8MMA_AtomIJNS4_4SM904GMMA30MMA_64x16x32_F32E4M3E4M3_SS_TNILNSO_7ScaleInE1ELSQ_1EEEEEENS4_6LayoutISC_NS5_IJNSA_ILi0EEESU_SU_EEEEENS5_IJNS4_10UnderscoreESX_SX_EEEEENS4_13SM90_TMA_LOADENS4_14ComposedLayoutINS4_7SwizzleILi1ELi4ELi3EEENS4_18smem_ptr_flag_bitsILi8EEENST_INS5_IJNSA_ILi8EEESH_EEENS5_IJSH_SB_EEEEEEEvNS4_8identityES10_S1A_vS1B_EENS_8epilogue10collective6detail29Sm90TmaWarpSpecializedAdapterINS1E_15DefaultEpilogueISJ_SK_SK_NS1D_6thread17LinearCombinationISJ_Li1EffLNS1I_9ScaleType4KindE0ELNS_15FloatRoundStyleE2ESJ_EENS1_15EpilogueDefaultEEEEEvvEEEEvNT_6ParamsE --------------------------
	.section	.nv.shared._ZN7cutlass13device_kernelINS_4gemm6kernel13GemmUniversalIN4cute5tupleIJiiiiEEENS1_10collective13CollectiveMmaINS1_37MainloopSm90TmaGmmaWarpSpecializedFP8ILi64ENS5_IJNS4_1CILi1EEESB_SB_EEENS1_32KernelTmaWarpSpecializedPingpongEEENS5_IJNSA_ILi64EEENSA_ILi48EEENSA_ILi32EEEEEENS_12float_e4m3_tENS5_IJlSB_lEEESJ_SK_NS4_8TiledMMAINS4_8MMA_AtomIJNS4_4SM904GMMA30MMA_64x16x32_F32E4M3E4M3_SS_TNILNSO_7ScaleInE1ELSQ_1EEEEEENS4_6LayoutISC_NS5_IJNSA_ILi0EEESU_SU_EEEEENS5_IJNS4_10UnderscoreESX_SX_EEEEENS4_13SM90_TMA_LOADENS4_14ComposedLayoutINS4_7SwizzleILi1ELi4ELi3EEENS4_18smem_ptr_flag_bitsILi8EEENST_INS5_IJNSA_ILi8EEESH_EEENS5_IJSH_SB_EEEEEEEvNS4_8identityES10_S1A_vS1B_EENS_8epilogue10collective6detail29Sm90TmaWarpSpecializedAdapterINS1E_15DefaultEpilogueISJ_SK_SK_NS1D_6thread17LinearCombinationISJ_Li1EffLNS1I_9ScaleType4KindE0ELNS_15FloatRoundStyleE2ESJ_EENS1_15EpilogueDefaultEEEEEvvEEEEvNT_6ParamsE,"aw",@nobits
	.sectionflags	@""
	.align	16
	.zero		1024


//--------------------- .nv.shared.reserved.0     --------------------------
	.section	.nv.shared.reserved.0,"aw",@nobits
	.weak		__nv_reservedSMEM_offset_0_alias
	.size		__nv_reservedSMEM_offset_0_alias, 0, 0
	.other		__nv_reservedSMEM_offset_0_alias,@"STO_CUDA_RESERVED_SHARED STV_DEFAULT"
__nv_reservedSMEM_offset_0_alias:
	.zero		0


//--------------------- .nv.global                --------------------------
	.section	.nv.global,"aw",@nobits
.nv.global:
	.type		_ZN40_INTERNAL_6527c2e2_4_k_cu_609058f4_120104cute1_E,@object
	.size		_ZN40_INTERNAL_6527c2e2_4_k_cu_609058f4_120104cute1_E,(_ZN40_INTERNAL_6527c2e2_4_k_cu_609058f4_120104cuda3std3__45__cpo6cbeginE - _ZN40_INTERNAL_6527c2e2_4_k_cu_609058f4_120104cute1_E)
_ZN40_INTERNAL_6527c2e2_4_k_cu_609058f4_120104cute1_E:
	.zero		1
	.type		_ZN40_INTERNAL_6527c2e2_4_k_cu_609058f4_120104cuda3std3__45__cpo6cbeginE,@object
	.size		_ZN40_INTERNAL_6527c2e2_4_k_cu_609058f4_120104cuda3std3__45__cpo6cbeginE,(_ZN40_INTERNAL_6527c2e2_4_k_cu_609058f4_120104cuda3std3__48in_placeE - _ZN40_INTERNAL_6527c2e2_4_k_cu_609058f4_120104cuda3std3__45__cpo6cbeginE)
_ZN40_INTERNAL_6527c2e2_4_k_cu_609058f4_120104cuda3std3__45__cpo6cbeginE:
	.zero		1
	.type		_ZN40_INTERNAL_6527c2e2_4_k_cu_609058f4_120104cuda3std3__48in_placeE,@object
	.size		_ZN40_INTERNAL_6527c2e2_4_k_cu_609058f4_120104cuda3std3__48in_placeE,(_ZN40_INTERNAL_6527c2e2_4_k_cu_609058f4_120104cuda3std6ranges3__45__cpo9iter_moveE - _ZN40_INTERNAL_6527c2e2_4_k_cu_609058f4_120104cuda3std3__48in_placeE)
_ZN40_INTERNAL_6527c2e2_4_k_cu_609058f4_120104cuda3std3__48in_placeE:
	.zero		1
	.type		_ZN40_INTERNAL_6527c2e2_4_k_cu_609058f4_120104cuda3std6ranges3__45__cpo9iter_moveE,@object
	.size		_ZN40_INTERNAL_6527c2e2_4_k_cu_609058f4_120104cuda3std6ranges3__45__cpo9iter_moveE,(_ZN40_INTERNAL_6527c2e2_4_k_cu_609058f4_120104cuda3std3__45__cpo5beginE - _ZN40_INTERNAL_6527c2e2_4_k_cu_609058f4_120104cuda3std6ranges3__45__cpo9iter_moveE)
_ZN40_INTERNAL_6527c2e2_4_k_cu_609058f4_120104cuda3std6ranges3__45__cpo9iter_moveE:
	.zero		1
	.type		_ZN40_INTERNAL_6527c2e2_4_k_cu_609058f4_120104cuda3std3__45__cpo5beginE,@object
	.size		_ZN40_INTERNAL_6527c2e2_4_k_cu_609058f4_120104cuda3std3__45__cpo5beginE,(_ZN40_INTERNAL_6527c2e2_4_k_cu_609058f4_120104cuda3std3__442_GLOBAL__N__6527c2e2_4_k_cu_609058f4_120106ignoreE - _ZN40_INTERNAL_6527c2e2_4_k_cu_609058f4_120104cuda3std3__45__cpo5beginE)
_ZN40_INTERNAL_6527c2e2_4_k_cu_609058f4_120104cuda3std3__45__cpo5beginE:
	.zero		1
	.type		_ZN40_INTERNAL_6527c2e2_4_k_cu_609058f4_120104cuda3std3__442_GLOBAL__N__6527c2e2_4_k_cu_609058f4_120106ignoreE,@object
	.size		_ZN40_INTERNAL_6527c2e2_4_k_cu_609058f4_120104cuda3std3__442_GLOBAL__N__6527c2e2_4_k_cu_609058f4_120106ignoreE,(_ZN40_INTERNAL_6527c2e2_4_k_cu_609058f4_120104cute7productE - _ZN40_INTERNAL_6527c2e2_4_k_cu_609058f4_120104cuda3std3__442_GLOBAL__N__6527c2e2_4_k_cu_609058f4_120106ignoreE)
_ZN40_INTERNAL_6527c2e2_4_k_cu_609058f4_120104cuda3std3__442_GLOBAL__N__6527c2e2_4_k_cu_609058f4_120106ignoreE:
	.zero		1
	.type		_ZN40_INTERNAL_6527c2e2_4_k_cu_609058f4_120104cute7productE,@object
	.size		_ZN40_INTERNAL_6527c2e2_4_k_cu_609058f4_120104cute7productE,(_ZN40_INTERNAL_6527c2e2_4_k_cu_609058f4_120104cuda3std3__45__cpo3endE - _ZN40_INTERNAL_6527c2e2_4_k_cu_609058f4_120104cute7productE)
_ZN40_INTERNAL_6527c2e2_4_k_cu_609058f4_120104cute7productE:
	.zero		1
	.type		_ZN40_INTERNAL_6527c2e2_4_k_cu_609058f4_120104cuda3std3__45__cpo3endE,@object
	.size		_ZN40_INTERNAL_6527c2e2_4_k_cu_609058f4_120104cuda3std3__45__cpo3endE,(_ZN40_INTERNAL_6527c2e2_4_k_cu_609058f4_120104cuda3std3__419piecewise_constructE - _ZN40_INTERNAL_6527c2e2_4_k_cu_609058f4_120104cuda3std3__45__cpo3endE)
_ZN40_INTERNAL_6527c2e2_4_k_cu_609058f4_120104cuda3std3__45__cpo3endE:
	.zero		1
	.type		_ZN40_INTERNAL_6527c2e2_4_k_cu_609058f4_120104cuda3std3__419piecewise_constructE,@object
	.size		_ZN40_INTERNAL_6527c2e2_4_k_cu_609058f4_120104cuda3std3__419piecewise_constructE,(_ZN40_INTERNAL_6527c2e2_4_k_cu_609058f4_120104cuda3std3__45__cpo4cendE - _ZN40_INTERNAL_6527c2e2_4_k_cu_609058f4_120104cuda3std3__419piecewise_constructE)
_ZN40_INTERNAL_6527c2e2_4_k_cu_609058f4_120104cuda3std3__419piecewise_constructE:
	.zero		1
	.type		_ZN40_INTERNAL_6527c2e2_4_k_cu_609058f4_120104cuda3std3__45__cpo4cendE,@object
	.size		_ZN40_INTERNAL_6527c2e2_4_k_cu_609058f4_120104cuda3std3__45__cpo4cendE,(_ZN40_INTERNAL_6527c2e2_4_k_cu_609058f4_120104cuda3std6ranges3__45__cpo4swapE - _ZN40_INTERNAL_6527c2e2_4_k_cu_609058f4_120104cuda3std3__45__cpo4cendE)
_ZN40_INTERNAL_6527c2e2_4_k_cu_609058f4_120104cuda3std3__45__cpo4cendE:
	.zero		1
	.type		_ZN40_INTERNAL_6527c2e2_4_k_cu_609058f4_120104cuda3std6ranges3__45__cpo4swapE,@object
	.size		_ZN40_INTERNAL_6527c2e2_4_k_cu_609058f4_120104cuda3std6ranges3__45__cpo4swapE,(.L_7 - _ZN40_INTERNAL_6527c2e2_4_k_cu_609058f4_120104cuda3std6ranges3__45__cpo4swapE)
_ZN40_INTERNAL_6527c2e2_4_k_cu_609058f4_120104cuda3std6ranges3__45__cpo4swapE:
	.zero		1
.L_7:


//--------------------- .nv.constant0._ZN7cutlass13device_kernelINS_4gemm6kernel13GemmUniversalIN4cute5tupleIJiiiiEEENS1_10collective13CollectiveMmaINS1_37MainloopSm90TmaGmmaWarpSpecializedFP8ILi64ENS5_IJNS4_1CILi1EEESB_SB_EEENS1_32KernelTmaWarpSpecializedPingpongEEENS5_IJNSA_ILi64EEENSA_ILi48EEENSA_ILi32EEEEEENS_12float_e4m3_tENS5_IJlSB_lEEESJ_SK_NS4_8TiledMMAINS4_8MMA_AtomIJNS4_4SM904GMMA30MMA_64x16x32_F32E4M3E4M3_SS_TNILNSO_7ScaleInE1ELSQ_1EEEEEENS4_6LayoutISC_NS5_IJNSA_ILi0EEESU_SU_EEEEENS5_IJNS4_10UnderscoreESX_SX_EEEEENS4_13SM90_TMA_LOADENS4_14ComposedLayoutINS4_7SwizzleILi1ELi4ELi3EEENS4_18smem_ptr_flag_bitsILi8EEENST_INS5_IJNSA_ILi8EEESH_EEENS5_IJSH_SB_EEEEEEEvNS4_8identityES10_S1A_vS1B_EENS_8epilogue10collective6detail29Sm90TmaWarpSpecializedAdapterINS1E_15DefaultEpilogueISJ_SK_SK_NS1D_6thread17LinearCombinationISJ_Li1EffLNS1I_9ScaleType4KindE0ELNS_15FloatRoundStyleE2ESJ_EENS1_15EpilogueDefaultEEEEEvvEEEEvNT_6ParamsE --------------------------
	.section	.nv.constant0._ZN7cutlass13device_kernelINS_4gemm6kernel13GemmUniversalIN4cute5tupleIJiiiiEEENS1_10collective13CollectiveMmaINS1_37MainloopSm90TmaGmmaWarpSpecializedFP8ILi64ENS5_IJNS4_1CILi1EEESB_SB_EEENS1_32KernelTmaWarpSpecializedPingpongEEENS5_IJNSA_ILi64EEENSA_ILi48EEENSA_ILi32EEEEEENS_12float_e4m3_tENS5_IJlSB_lEEESJ_SK_NS4_8TiledMMAINS4_8MMA_AtomIJNS4_4SM904GMMA30MMA_64x16x32_F32E4M3E4M3_SS_TNILNSO_7ScaleInE1ELSQ_1EEEEEENS4_6LayoutISC_NS5_IJNSA_ILi0EEESU_SU_EEEEENS5_IJNS4_10UnderscoreESX_SX_EEEEENS4_13SM90_TMA_LOADENS4_14ComposedLayoutINS4_7SwizzleILi1ELi4ELi3EEENS4_18smem_ptr_flag_bitsILi8EEENST_INS5_IJNSA_ILi8EEESH_EEENS5_IJSH_SB_EEEEEEEvNS4_8identityES10_S1A_vS1B_EENS_8epilogue10collective6detail29Sm90TmaWarpSpecializedAdapterINS1E_15DefaultEpilogueISJ_SK_SK_NS1D_6thread17LinearCombinationISJ_Li1EffLNS1I_9ScaleType4KindE0ELNS_15FloatRoundStyleE2ESJ_EENS1_15EpilogueDefaultEEEEEvvEEEEvNT_6ParamsE,"a",@progbits
	.sectionflags	@""
	.align	4
.nv.constant0._ZN7cutlass13device_kernelINS_4gemm6kernel13GemmUniversalIN4cute5tupleIJiiiiEEENS1_10collective13CollectiveMmaINS1_37MainloopSm90TmaGmmaWarpSpecializedFP8ILi64ENS5_IJNS4_1CILi1EEESB_SB_EEENS1_32KernelTmaWarpSpecializedPingpongEEENS5_IJNSA_ILi64EEENSA_ILi48EEENSA_ILi32EEEEEENS_12float_e4m3_tENS5_IJlSB_lEEESJ_SK_NS4_8TiledMMAINS4_8MMA_AtomIJNS4_4SM904GMMA30MMA_64x16x32_F32E4M3E4M3_SS_TNILNSO_7ScaleInE1ELSQ_1EEEEEENS4_6LayoutISC_NS5_IJNSA_ILi0EEESU_SU_EEEEENS5_IJNS4_10UnderscoreESX_SX_EEEEENS4_13SM90_TMA_LOADENS4_14ComposedLayoutINS4_7SwizzleILi1ELi4ELi3EEENS4_18smem_ptr_flag_bitsILi8EEENST_INS5_IJNSA_ILi8EEESH_EEENS5_IJSH_SB_EEEEEEEvNS4_8identityES10_S1A_vS1B_EENS_8epilogue10collective6detail29Sm90TmaWarpSpecializedAdapterINS1E_15DefaultEpilogueISJ_SK_SK_NS1D_6thread17LinearCombinationISJ_Li1EffLNS1I_9ScaleType4KindE0ELNS_15FloatRoundStyleE2ESJ_EENS1_15EpilogueDefaultEEEEEvvEEEEvNT_6ParamsE:
	.zero		1664


//--------------------- SYMBOLS --------------------------

	.type		.nv.reservedSmem.offset0,@object
	.size		.nv.reservedSmem.offset0,0x4
